







.version 6.4
.target sm_60
.address_size 64


.const .align 4 .b8 kernelTemplate[100] = {0, 0, 0, 0, 1, 0, 0, 0, 2, 0, 0, 0, 3, 0, 0, 0, 4, 0, 0, 0, 29, 0, 0, 0, 30, 0, 0, 0, 31, 0, 0, 0, 32, 0, 0, 0, 33, 0, 0, 0, 58, 0, 0, 0, 59, 0, 0, 0, 60, 0, 0, 0, 61, 0, 0, 0, 62, 0, 0, 0, 87, 0, 0, 0, 88, 0, 0, 0, 89, 0, 0, 0, 90, 0, 0, 0, 91, 0, 0, 0, 116, 0, 0, 0, 117, 0, 0, 0, 118, 0, 0, 0, 119, 0, 0, 0, 120, 0, 0, 0};
.const .align 4 .b8 kernelTemplate2[100] = {0, 0, 0, 0, 1, 0, 0, 0, 2, 0, 0, 0, 3, 0, 0, 0, 4, 0, 0, 0, 13, 0, 0, 0, 14, 0, 0, 0, 15, 0, 0, 0, 16, 0, 0, 0, 17, 0, 0, 0, 26, 0, 0, 0, 27, 0, 0, 0, 28, 0, 0, 0, 29, 0, 0, 0, 30, 0, 0, 0, 39, 0, 0, 0, 40, 0, 0, 0, 41, 0, 0, 0, 42, 0, 0, 0, 43, 0, 0, 0, 52, 0, 0, 0, 53, 0, 0, 0, 54, 0, 0, 0, 55, 0, 0, 0, 56, 0, 0, 0};

.visible .entry _Z17executeFirstLayerPfS_S_(
.param .u64 _Z17executeFirstLayerPfS_S__param_0,
.param .u64 _Z17executeFirstLayerPfS_S__param_1,
.param .u64 _Z17executeFirstLayerPfS_S__param_2
)
{
.reg .pred %p<4>;
.reg .f32 %f<111>;
.reg .b32 %r<70>;
.reg .f64 %fd<5>;
.reg .b64 %rd<61>;


ld.param.u64 %rd2, [_Z17executeFirstLayerPfS_S__param_0];
ld.param.u64 %rd3, [_Z17executeFirstLayerPfS_S__param_1];
ld.param.u64 %rd1, [_Z17executeFirstLayerPfS_S__param_2];
cvta.to.global.u64 %rd4, %rd2;
mov.u32 %r2, %ctaid.x;
mul.lo.s32 %r3, %r2, 26;
mov.u32 %r1, %tid.x;
shl.b32 %r4, %r1, 1;
cvta.to.global.u64 %rd5, %rd3;
mul.wide.s32 %rd6, %r3, 4;
add.s64 %rd7, %rd5, %rd6;
mov.u32 %r5, %tid.y;
mad.lo.s32 %r6, %r5, 58, %r4;
mov.u32 %r7, %ctaid.y;
mad.lo.s32 %r8, %r7, 841, %r6;
ld.global.f32 %f6, [%rd7];
add.f32 %f7, %f6, 0f00000000;
ld.const.u32 %r9, [kernelTemplate];
add.s32 %r10, %r8, %r9;
mul.wide.u32 %rd8, %r10, 4;
add.s64 %rd9, %rd4, %rd8;
ld.global.f32 %f8, [%rd7+4];
ld.global.f32 %f9, [%rd9];
fma.rn.f32 %f10, %f9, %f8, %f7;
ld.const.u32 %r11, [kernelTemplate+4];
add.s32 %r12, %r8, %r11;
mul.wide.u32 %rd10, %r12, 4;
add.s64 %rd11, %rd4, %rd10;
ld.global.f32 %f11, [%rd7+8];
ld.global.f32 %f12, [%rd11];
fma.rn.f32 %f13, %f12, %f11, %f10;
ld.const.u32 %r13, [kernelTemplate+8];
add.s32 %r14, %r8, %r13;
mul.wide.u32 %rd12, %r14, 4;
add.s64 %rd13, %rd4, %rd12;
ld.global.f32 %f14, [%rd7+12];
ld.global.f32 %f15, [%rd13];
fma.rn.f32 %f16, %f15, %f14, %f13;
ld.const.u32 %r15, [kernelTemplate+12];
add.s32 %r16, %r8, %r15;
mul.wide.u32 %rd14, %r16, 4;
add.s64 %rd15, %rd4, %rd14;
ld.global.f32 %f17, [%rd7+16];
ld.global.f32 %f18, [%rd15];
fma.rn.f32 %f19, %f18, %f17, %f16;
ld.const.u32 %r17, [kernelTemplate+16];
add.s32 %r18, %r8, %r17;
mul.wide.u32 %rd16, %r18, 4;
add.s64 %rd17, %rd4, %rd16;
ld.global.f32 %f20, [%rd7+20];
ld.global.f32 %f21, [%rd17];
fma.rn.f32 %f22, %f21, %f20, %f19;
ld.const.u32 %r19, [kernelTemplate+20];
add.s32 %r20, %r8, %r19;
mul.wide.u32 %rd18, %r20, 4;
add.s64 %rd19, %rd4, %rd18;
ld.global.f32 %f23, [%rd7+24];
ld.global.f32 %f24, [%rd19];
fma.rn.f32 %f25, %f24, %f23, %f22;
ld.const.u32 %r21, [kernelTemplate+24];
add.s32 %r22, %r8, %r21;
mul.wide.u32 %rd20, %r22, 4;
add.s64 %rd21, %rd4, %rd20;
ld.global.f32 %f26, [%rd7+28];
ld.global.f32 %f27, [%rd21];
fma.rn.f32 %f28, %f27, %f26, %f25;
ld.const.u32 %r23, [kernelTemplate+28];
add.s32 %r24, %r8, %r23;
mul.wide.u32 %rd22, %r24, 4;
add.s64 %rd23, %rd4, %rd22;
ld.global.f32 %f29, [%rd7+32];
ld.global.f32 %f30, [%rd23];
fma.rn.f32 %f31, %f30, %f29, %f28;
ld.const.u32 %r25, [kernelTemplate+32];
add.s32 %r26, %r8, %r25;
mul.wide.u32 %rd24, %r26, 4;
add.s64 %rd25, %rd4, %rd24;
ld.global.f32 %f32, [%rd7+36];
ld.global.f32 %f33, [%rd25];
fma.rn.f32 %f34, %f33, %f32, %f31;
ld.const.u32 %r27, [kernelTemplate+36];
add.s32 %r28, %r8, %r27;
mul.wide.u32 %rd26, %r28, 4;
add.s64 %rd27, %rd4, %rd26;
ld.global.f32 %f35, [%rd7+40];
ld.global.f32 %f36, [%rd27];
fma.rn.f32 %f37, %f36, %f35, %f34;
ld.const.u32 %r29, [kernelTemplate+40];
add.s32 %r30, %r8, %r29;
mul.wide.u32 %rd28, %r30, 4;
add.s64 %rd29, %rd4, %rd28;
ld.global.f32 %f38, [%rd7+44];
ld.global.f32 %f39, [%rd29];
fma.rn.f32 %f40, %f39, %f38, %f37;
ld.const.u32 %r31, [kernelTemplate+44];
add.s32 %r32, %r8, %r31;
mul.wide.u32 %rd30, %r32, 4;
add.s64 %rd31, %rd4, %rd30;
ld.global.f32 %f41, [%rd7+48];
ld.global.f32 %f42, [%rd31];
fma.rn.f32 %f43, %f42, %f41, %f40;
ld.const.u32 %r33, [kernelTemplate+48];
add.s32 %r34, %r8, %r33;
mul.wide.u32 %rd32, %r34, 4;
add.s64 %rd33, %rd4, %rd32;
ld.global.f32 %f44, [%rd7+52];
ld.global.f32 %f45, [%rd33];
fma.rn.f32 %f46, %f45, %f44, %f43;
ld.const.u32 %r35, [kernelTemplate+52];
add.s32 %r36, %r8, %r35;
mul.wide.u32 %rd34, %r36, 4;
add.s64 %rd35, %rd4, %rd34;
ld.global.f32 %f47, [%rd7+56];
ld.global.f32 %f48, [%rd35];
fma.rn.f32 %f49, %f48, %f47, %f46;
ld.const.u32 %r37, [kernelTemplate+56];
add.s32 %r38, %r8, %r37;
mul.wide.u32 %rd36, %r38, 4;
add.s64 %rd37, %rd4, %rd36;
ld.global.f32 %f50, [%rd7+60];
ld.global.f32 %f51, [%rd37];
fma.rn.f32 %f52, %f51, %f50, %f49;
ld.const.u32 %r39, [kernelTemplate+60];
add.s32 %r40, %r8, %r39;
mul.wide.u32 %rd38, %r40, 4;
add.s64 %rd39, %rd4, %rd38;
ld.global.f32 %f53, [%rd7+64];
ld.global.f32 %f54, [%rd39];
fma.rn.f32 %f55, %f54, %f53, %f52;
ld.const.u32 %r41, [kernelTemplate+64];
add.s32 %r42, %r8, %r41;
mul.wide.u32 %rd40, %r42, 4;
add.s64 %rd41, %rd4, %rd40;
ld.global.f32 %f56, [%rd7+68];
ld.global.f32 %f57, [%rd41];
fma.rn.f32 %f58, %f57, %f56, %f55;
ld.const.u32 %r43, [kernelTemplate+68];
add.s32 %r44, %r8, %r43;
mul.wide.u32 %rd42, %r44, 4;
add.s64 %rd43, %rd4, %rd42;
ld.global.f32 %f59, [%rd7+72];
ld.global.f32 %f60, [%rd43];
fma.rn.f32 %f61, %f60, %f59, %f58;
ld.const.u32 %r45, [kernelTemplate+72];
add.s32 %r46, %r8, %r45;
mul.wide.u32 %rd44, %r46, 4;
add.s64 %rd45, %rd4, %rd44;
ld.global.f32 %f62, [%rd7+76];
ld.global.f32 %f63, [%rd45];
fma.rn.f32 %f64, %f63, %f62, %f61;
ld.const.u32 %r47, [kernelTemplate+76];
add.s32 %r48, %r8, %r47;
mul.wide.u32 %rd46, %r48, 4;
add.s64 %rd47, %rd4, %rd46;
ld.global.f32 %f65, [%rd7+80];
ld.global.f32 %f66, [%rd47];
fma.rn.f32 %f67, %f66, %f65, %f64;
ld.const.u32 %r49, [kernelTemplate+80];
add.s32 %r50, %r8, %r49;
mul.wide.u32 %rd48, %r50, 4;
add.s64 %rd49, %rd4, %rd48;
ld.global.f32 %f68, [%rd7+84];
ld.global.f32 %f69, [%rd49];
fma.rn.f32 %f70, %f69, %f68, %f67;
ld.const.u32 %r51, [kernelTemplate+84];
add.s32 %r52, %r8, %r51;
mul.wide.u32 %rd50, %r52, 4;
add.s64 %rd51, %rd4, %rd50;
ld.global.f32 %f71, [%rd7+88];
ld.global.f32 %f72, [%rd51];
fma.rn.f32 %f73, %f72, %f71, %f70;
ld.const.u32 %r53, [kernelTemplate+88];
add.s32 %r54, %r8, %r53;
mul.wide.u32 %rd52, %r54, 4;
add.s64 %rd53, %rd4, %rd52;
ld.global.f32 %f74, [%rd7+92];
ld.global.f32 %f75, [%rd53];
fma.rn.f32 %f76, %f75, %f74, %f73;
ld.const.u32 %r55, [kernelTemplate+92];
add.s32 %r56, %r8, %r55;
mul.wide.u32 %rd54, %r56, 4;
add.s64 %rd55, %rd4, %rd54;
ld.global.f32 %f77, [%rd7+96];
ld.global.f32 %f78, [%rd55];
fma.rn.f32 %f79, %f78, %f77, %f76;
ld.const.u32 %r57, [kernelTemplate+96];
add.s32 %r58, %r8, %r57;
mul.wide.u32 %rd56, %r58, 4;
add.s64 %rd57, %rd4, %rd56;
ld.global.f32 %f80, [%rd7+100];
ld.global.f32 %f81, [%rd57];
fma.rn.f32 %f82, %f81, %f80, %f79;
cvt.f64.f32	%fd1, %f82;
mul.f64 %fd2, %fd1, 0d3FE55555571F7693;
cvt.rn.f32.f64	%f1, %fd2;
abs.f32 %f2, %f1;
setp.ltu.f32	%p1, %f2, 0f3F0CCCCD;
@%p1 bra BB0_2;
bra.uni BB0_1;

BB0_2:
mul.f32 %f98, %f1, %f1;
mov.f32 %f99, 0fBD57BE66;
mov.f32 %f100, 0f3C86A81B;
fma.rn.f32 %f101, %f100, %f98, %f99;
mov.f32 %f102, 0f3E08677B;
fma.rn.f32 %f103, %f101, %f98, %f102;
mov.f32 %f104, 0fBEAAAA29;
fma.rn.f32 %f105, %f103, %f98, %f104;
mul.f32 %f106, %f98, %f105;
fma.rn.f32 %f107, %f106, %f1, %f1;
add.f32 %f108, %f1, %f1;
setp.eq.f32	%p3, %f1, 0f00000000;
selp.f32	%f110, %f108, %f107, %p3;
bra.uni BB0_3;

BB0_1:
add.f32 %f85, %f2, %f2;
mul.f32 %f86, %f85, 0f3FB8AA3B;
cvt.rzi.f32.f32	%f87, %f86;
mov.f32 %f88, 0fBF317200;
fma.rn.f32 %f89, %f87, %f88, %f85;
mov.f32 %f90, 0fB5BFBE8E;
fma.rn.f32 %f91, %f87, %f90, %f89;
mul.f32 %f92, %f91, 0f3FB8AA3B;
ex2.approx.ftz.f32 %f93, %f92;
ex2.approx.f32 %f94, %f87;
mov.f32 %f95, 0f3F800000;
fma.rn.f32 %f84, %f93, %f94, %f95;

	rcp.approx.ftz.f32 %f83,%f84;

	mov.f32 %f96, 0fC0000000;
fma.rn.f32 %f97, %f83, %f96, %f95;
mov.b32 %r59, %f97;
setp.ltu.f32	%p2, %f2, 0f42B00000;
selp.b32	%r60, %r59, 1065353216, %p2;
mov.b32 %r61, %f1;
and.b32 %r62, %r61, -2147483648;
or.b32 %r63, %r60, %r62;
mov.b32 %f110, %r63;

BB0_3:
cvt.f64.f32	%fd3, %f110;
mul.f64 %fd4, %fd3, 0d3FFB74538EF34D6A;
cvt.rn.f32.f64	%f109, %fd4;
mad.lo.s32 %r67, %r2, 169, %r1;
mad.lo.s32 %r68, %r5, 13, %r67;
mad.lo.s32 %r69, %r7, 1014, %r68;
cvta.to.global.u64 %rd58, %rd1;
mul.wide.u32 %rd59, %r69, 4;
add.s64 %rd60, %rd58, %rd59;
st.global.f32 [%rd60], %f109;
ret;
}


.visible .entry _Z18executeSecondLayerPfS_S_(
.param .u64 _Z18executeSecondLayerPfS_S__param_0,
.param .u64 _Z18executeSecondLayerPfS_S__param_1,
.param .u64 _Z18executeSecondLayerPfS_S__param_2
)
{
.reg .pred %p<5>;
.reg .f32 %f<56>;
.reg .b32 %r<31>;
.reg .f64 %fd<5>;
.reg .b64 %rd<29>;


ld.param.u64 %rd7, [_Z18executeSecondLayerPfS_S__param_0];
ld.param.u64 %rd8, [_Z18executeSecondLayerPfS_S__param_1];
ld.param.u64 %rd5, [_Z18executeSecondLayerPfS_S__param_2];
cvta.to.global.u64 %rd1, %rd7;
mov.u32 %r1, %ctaid.x;
mul.lo.s32 %r30, %r1, 156;
mov.u32 %r2, %tid.x;
shl.b32 %r12, %r2, 1;
cvta.to.global.u64 %rd2, %rd8;
mul.wide.s32 %rd9, %r30, 4;
add.s64 %rd10, %rd2, %rd9;
ld.global.f32 %f9, [%rd10];
add.f32 %f54, %f9, 0f00000000;
mov.u32 %r3, %tid.y;
mad.lo.s32 %r13, %r3, 26, %r12;
mov.u32 %r4, %ctaid.y;
mad.lo.s32 %r5, %r4, 1014, %r13;
mov.u32 %r29, 25;
mov.u64 %rd28, kernelTemplate2;

BB1_1:
ld.const.u32 %r14, [%rd28];
add.s32 %r15, %r5, %r14;
mul.wide.u32 %rd11, %r15, 4;
add.s64 %rd12, %rd1, %rd11;
mul.wide.s32 %rd13, %r30, 4;
add.s64 %rd14, %rd2, %rd13;
ld.global.f32 %f10, [%rd14+4];
ld.global.f32 %f11, [%rd12];
fma.rn.f32 %f12, %f11, %f10, %f54;
add.s32 %r16, %r15, 169;
mul.wide.u32 %rd15, %r16, 4;
add.s64 %rd16, %rd1, %rd15;
ld.global.f32 %f13, [%rd14+8];
ld.global.f32 %f14, [%rd16];
fma.rn.f32 %f15, %f14, %f13, %f12;
add.s32 %r17, %r15, 338;
mul.wide.u32 %rd17, %r17, 4;
add.s64 %rd18, %rd1, %rd17;
ld.global.f32 %f16, [%rd14+12];
ld.global.f32 %f17, [%rd18];
fma.rn.f32 %f18, %f17, %f16, %f15;
add.s32 %r18, %r15, 507;
mul.wide.u32 %rd19, %r18, 4;
add.s64 %rd20, %rd1, %rd19;
ld.global.f32 %f19, [%rd14+16];
ld.global.f32 %f20, [%rd20];
fma.rn.f32 %f21, %f20, %f19, %f18;
add.s32 %r19, %r15, 676;
mul.wide.u32 %rd21, %r19, 4;
add.s64 %rd22, %rd1, %rd21;
ld.global.f32 %f22, [%rd14+20];
ld.global.f32 %f23, [%rd22];
fma.rn.f32 %f24, %f23, %f22, %f21;
add.s32 %r20, %r15, 845;
mul.wide.u32 %rd23, %r20, 4;
add.s64 %rd24, %rd1, %rd23;
ld.global.f32 %f25, [%rd14+24];
ld.global.f32 %f26, [%rd24];
fma.rn.f32 %f54, %f26, %f25, %f24;
add.s32 %r30, %r30, 6;
add.s64 %rd28, %rd28, 4;
add.s32 %r29, %r29, -1;
setp.ne.s32	%p1, %r29, 0;
@%p1 bra BB1_1;

cvt.f64.f32	%fd1, %f54;
mul.f64 %fd2, %fd1, 0d3FE55555571F7693;
cvt.rn.f32.f64	%f4, %fd2;
abs.f32 %f5, %f4;
setp.ltu.f32	%p2, %f5, 0f3F0CCCCD;
@%p2 bra BB1_4;
bra.uni BB1_3;

BB1_4:
mul.f32 %f42, %f4, %f4;
mov.f32 %f43, 0fBD57BE66;
mov.f32 %f44, 0f3C86A81B;
fma.rn.f32 %f45, %f44, %f42, %f43;
mov.f32 %f46, 0f3E08677B;
fma.rn.f32 %f47, %f45, %f42, %f46;
mov.f32 %f48, 0fBEAAAA29;
fma.rn.f32 %f49, %f47, %f42, %f48;
mul.f32 %f50, %f42, %f49;
fma.rn.f32 %f51, %f50, %f4, %f4;
add.f32 %f52, %f4, %f4;
setp.eq.f32	%p4, %f4, 0f00000000;
selp.f32	%f55, %f52, %f51, %p4;
bra.uni BB1_5;

BB1_3:
add.f32 %f29, %f5, %f5;
mul.f32 %f30, %f29, 0f3FB8AA3B;
cvt.rzi.f32.f32	%f31, %f30;
mov.f32 %f32, 0fBF317200;
fma.rn.f32 %f33, %f31, %f32, %f29;
mov.f32 %f34, 0fB5BFBE8E;
fma.rn.f32 %f35, %f31, %f34, %f33;
mul.f32 %f36, %f35, 0f3FB8AA3B;
ex2.approx.ftz.f32 %f37, %f36;
ex2.approx.f32 %f38, %f31;
mov.f32 %f39, 0f3F800000;
fma.rn.f32 %f28, %f37, %f38, %f39;

	rcp.approx.ftz.f32 %f27,%f28;

	mov.f32 %f40, 0fC0000000;
fma.rn.f32 %f41, %f27, %f40, %f39;
mov.b32 %r21, %f41;
setp.ltu.f32	%p3, %f5, 0f42B00000;
selp.b32	%r22, %r21, 1065353216, %p3;
mov.b32 %r23, %f4;
and.b32 %r24, %r23, -2147483648;
or.b32 %r25, %r22, %r24;
mov.b32 %f55, %r25;

BB1_5:
cvt.f64.f32	%fd3, %f55;
mul.f64 %fd4, %fd3, 0d3FFB74538EF34D6A;
cvt.rn.f32.f64	%f53, %fd4;
mad.lo.s32 %r26, %r1, 25, %r2;
mad.lo.s32 %r27, %r3, 5, %r26;
mad.lo.s32 %r28, %r4, 1250, %r27;
cvta.to.global.u64 %rd25, %rd5;
mul.wide.u32 %rd26, %r28, 4;
add.s64 %rd27, %rd25, %rd26;
st.global.f32 [%rd27], %f53;
ret;
}


.visible .entry _Z17executeThirdLayerPfS_S_(
.param .u64 _Z17executeThirdLayerPfS_S__param_0,
.param .u64 _Z17executeThirdLayerPfS_S__param_1,
.param .u64 _Z17executeThirdLayerPfS_S__param_2
)
{
.reg .pred %p<5>;
.reg .f32 %f<68>;
.reg .b32 %r<27>;
.reg .f64 %fd<5>;
.reg .b64 %rd<34>;


ld.param.u64 %rd6, [_Z17executeThirdLayerPfS_S__param_0];
ld.param.u64 %rd7, [_Z17executeThirdLayerPfS_S__param_1];
ld.param.u64 %rd5, [_Z17executeThirdLayerPfS_S__param_2];
cvta.to.global.u64 %rd1, %rd6;
mov.u32 %r1, %ctaid.x;
mul.lo.s32 %r9, %r1, 1251;
cvta.to.global.u64 %rd8, %rd7;
mul.wide.s32 %rd9, %r9, 4;
add.s64 %rd33, %rd8, %rd9;
ld.global.f32 %f9, [%rd33];
add.f32 %f66, %f9, 0f00000000;
mov.u32 %r2, %ctaid.y;
mul.lo.s32 %r25, %r2, 1250;
mov.u32 %r26, -1250;

BB2_1:
mul.wide.u32 %rd10, %r25, 4;
add.s64 %rd11, %rd1, %rd10;
ld.global.f32 %f10, [%rd33+4];
ld.global.f32 %f11, [%rd11];
fma.rn.f32 %f12, %f11, %f10, %f66;
add.s32 %r10, %r25, 1;
mul.wide.u32 %rd12, %r10, 4;
add.s64 %rd13, %rd1, %rd12;
ld.global.f32 %f13, [%rd33+8];
ld.global.f32 %f14, [%rd13];
fma.rn.f32 %f15, %f14, %f13, %f12;
add.s32 %r11, %r25, 2;
mul.wide.u32 %rd14, %r11, 4;
add.s64 %rd15, %rd1, %rd14;
ld.global.f32 %f16, [%rd33+12];
ld.global.f32 %f17, [%rd15];
fma.rn.f32 %f18, %f17, %f16, %f15;
add.s32 %r12, %r25, 3;
mul.wide.u32 %rd16, %r12, 4;
add.s64 %rd17, %rd1, %rd16;
ld.global.f32 %f19, [%rd33+16];
ld.global.f32 %f20, [%rd17];
fma.rn.f32 %f21, %f20, %f19, %f18;
add.s32 %r13, %r25, 4;
mul.wide.u32 %rd18, %r13, 4;
add.s64 %rd19, %rd1, %rd18;
ld.global.f32 %f22, [%rd33+20];
ld.global.f32 %f23, [%rd19];
fma.rn.f32 %f24, %f23, %f22, %f21;
add.s32 %r14, %r25, 5;
mul.wide.u32 %rd20, %r14, 4;
add.s64 %rd21, %rd1, %rd20;
ld.global.f32 %f25, [%rd33+24];
ld.global.f32 %f26, [%rd21];
fma.rn.f32 %f27, %f26, %f25, %f24;
add.s32 %r15, %r25, 6;
mul.wide.u32 %rd22, %r15, 4;
add.s64 %rd23, %rd1, %rd22;
ld.global.f32 %f28, [%rd33+28];
ld.global.f32 %f29, [%rd23];
fma.rn.f32 %f30, %f29, %f28, %f27;
add.s32 %r16, %r25, 7;
mul.wide.u32 %rd24, %r16, 4;
add.s64 %rd25, %rd1, %rd24;
ld.global.f32 %f31, [%rd33+32];
ld.global.f32 %f32, [%rd25];
fma.rn.f32 %f33, %f32, %f31, %f30;
add.s32 %r17, %r25, 8;
mul.wide.u32 %rd26, %r17, 4;
add.s64 %rd27, %rd1, %rd26;
ld.global.f32 %f34, [%rd33+36];
ld.global.f32 %f35, [%rd27];
fma.rn.f32 %f36, %f35, %f34, %f33;
add.s32 %r18, %r25, 9;
mul.wide.u32 %rd28, %r18, 4;
add.s64 %rd29, %rd1, %rd28;
add.s64 %rd4, %rd33, 40;
ld.global.f32 %f37, [%rd33+40];
ld.global.f32 %f38, [%rd29];
fma.rn.f32 %f66, %f38, %f37, %f36;
add.s32 %r25, %r25, 10;
add.s32 %r26, %r26, 10;
setp.ne.s32	%p1, %r26, 0;
mov.u64 %rd33, %rd4;
@%p1 bra BB2_1;

cvt.f64.f32	%fd1, %f66;
mul.f64 %fd2, %fd1, 0d3FE55555571F7693;
cvt.rn.f32.f64	%f4, %fd2;
abs.f32 %f5, %f4;
setp.ltu.f32	%p2, %f5, 0f3F0CCCCD;
@%p2 bra BB2_4;
bra.uni BB2_3;

BB2_4:
mul.f32 %f54, %f4, %f4;
mov.f32 %f55, 0fBD57BE66;
mov.f32 %f56, 0f3C86A81B;
fma.rn.f32 %f57, %f56, %f54, %f55;
mov.f32 %f58, 0f3E08677B;
fma.rn.f32 %f59, %f57, %f54, %f58;
mov.f32 %f60, 0fBEAAAA29;
fma.rn.f32 %f61, %f59, %f54, %f60;
mul.f32 %f62, %f54, %f61;
fma.rn.f32 %f63, %f62, %f4, %f4;
add.f32 %f64, %f4, %f4;
setp.eq.f32	%p4, %f4, 0f00000000;
selp.f32	%f67, %f64, %f63, %p4;
bra.uni BB2_5;

BB2_3:
add.f32 %f41, %f5, %f5;
mul.f32 %f42, %f41, 0f3FB8AA3B;
cvt.rzi.f32.f32	%f43, %f42;
mov.f32 %f44, 0fBF317200;
fma.rn.f32 %f45, %f43, %f44, %f41;
mov.f32 %f46, 0fB5BFBE8E;
fma.rn.f32 %f47, %f43, %f46, %f45;
mul.f32 %f48, %f47, 0f3FB8AA3B;
ex2.approx.ftz.f32 %f49, %f48;
ex2.approx.f32 %f50, %f43;
mov.f32 %f51, 0f3F800000;
fma.rn.f32 %f40, %f49, %f50, %f51;

	rcp.approx.ftz.f32 %f39,%f40;

	mov.f32 %f52, 0fC0000000;
fma.rn.f32 %f53, %f39, %f52, %f51;
mov.b32 %r19, %f53;
setp.ltu.f32	%p3, %f5, 0f42B00000;
selp.b32	%r20, %r19, 1065353216, %p3;
mov.b32 %r21, %f4;
and.b32 %r22, %r21, -2147483648;
or.b32 %r23, %r20, %r22;
mov.b32 %f67, %r23;

BB2_5:
cvt.f64.f32	%fd3, %f67;
mul.f64 %fd4, %fd3, 0d3FFB74538EF34D6A;
cvt.rn.f32.f64	%f65, %fd4;
mad.lo.s32 %r24, %r2, 100, %r1;
cvta.to.global.u64 %rd30, %rd5;
mul.wide.u32 %rd31, %r24, 4;
add.s64 %rd32, %rd30, %rd31;
st.global.f32 [%rd32], %f65;
ret;
}


.visible .entry _Z18executeFourthLayerPfS_S_(
.param .u64 _Z18executeFourthLayerPfS_S__param_0,
.param .u64 _Z18executeFourthLayerPfS_S__param_1,
.param .u64 _Z18executeFourthLayerPfS_S__param_2
)
{
.reg .pred %p<5>;
.reg .f32 %f<68>;
.reg .b32 %r<27>;
.reg .f64 %fd<5>;
.reg .b64 %rd<34>;


ld.param.u64 %rd6, [_Z18executeFourthLayerPfS_S__param_0];
ld.param.u64 %rd7, [_Z18executeFourthLayerPfS_S__param_1];
ld.param.u64 %rd5, [_Z18executeFourthLayerPfS_S__param_2];
cvta.to.global.u64 %rd1, %rd6;
mov.u32 %r1, %ctaid.x;
mul.lo.s32 %r9, %r1, 101;
cvta.to.global.u64 %rd8, %rd7;
mul.wide.s32 %rd9, %r9, 4;
add.s64 %rd33, %rd8, %rd9;
ld.global.f32 %f9, [%rd33];
add.f32 %f66, %f9, 0f00000000;
mov.u32 %r2, %ctaid.y;
mul.lo.s32 %r25, %r2, 100;
mov.u32 %r26, -100;

BB3_1:
mul.wide.u32 %rd10, %r25, 4;
add.s64 %rd11, %rd1, %rd10;
ld.global.f32 %f10, [%rd33+4];
ld.global.f32 %f11, [%rd11];
fma.rn.f32 %f12, %f11, %f10, %f66;
add.s32 %r10, %r25, 1;
mul.wide.u32 %rd12, %r10, 4;
add.s64 %rd13, %rd1, %rd12;
ld.global.f32 %f13, [%rd33+8];
ld.global.f32 %f14, [%rd13];
fma.rn.f32 %f15, %f14, %f13, %f12;
add.s32 %r11, %r25, 2;
mul.wide.u32 %rd14, %r11, 4;
add.s64 %rd15, %rd1, %rd14;
ld.global.f32 %f16, [%rd33+12];
ld.global.f32 %f17, [%rd15];
fma.rn.f32 %f18, %f17, %f16, %f15;
add.s32 %r12, %r25, 3;
mul.wide.u32 %rd16, %r12, 4;
add.s64 %rd17, %rd1, %rd16;
ld.global.f32 %f19, [%rd33+16];
ld.global.f32 %f20, [%rd17];
fma.rn.f32 %f21, %f20, %f19, %f18;
add.s32 %r13, %r25, 4;
mul.wide.u32 %rd18, %r13, 4;
add.s64 %rd19, %rd1, %rd18;
ld.global.f32 %f22, [%rd33+20];
ld.global.f32 %f23, [%rd19];
fma.rn.f32 %f24, %f23, %f22, %f21;
add.s32 %r14, %r25, 5;
mul.wide.u32 %rd20, %r14, 4;
add.s64 %rd21, %rd1, %rd20;
ld.global.f32 %f25, [%rd33+24];
ld.global.f32 %f26, [%rd21];
fma.rn.f32 %f27, %f26, %f25, %f24;
add.s32 %r15, %r25, 6;
mul.wide.u32 %rd22, %r15, 4;
add.s64 %rd23, %rd1, %rd22;
ld.global.f32 %f28, [%rd33+28];
ld.global.f32 %f29, [%rd23];
fma.rn.f32 %f30, %f29, %f28, %f27;
add.s32 %r16, %r25, 7;
mul.wide.u32 %rd24, %r16, 4;
add.s64 %rd25, %rd1, %rd24;
ld.global.f32 %f31, [%rd33+32];
ld.global.f32 %f32, [%rd25];
fma.rn.f32 %f33, %f32, %f31, %f30;
add.s32 %r17, %r25, 8;
mul.wide.u32 %rd26, %r17, 4;
add.s64 %rd27, %rd1, %rd26;
ld.global.f32 %f34, [%rd33+36];
ld.global.f32 %f35, [%rd27];
fma.rn.f32 %f36, %f35, %f34, %f33;
add.s32 %r18, %r25, 9;
mul.wide.u32 %rd28, %r18, 4;
add.s64 %rd29, %rd1, %rd28;
add.s64 %rd4, %rd33, 40;
ld.global.f32 %f37, [%rd33+40];
ld.global.f32 %f38, [%rd29];
fma.rn.f32 %f66, %f38, %f37, %f36;
add.s32 %r25, %r25, 10;
add.s32 %r26, %r26, 10;
setp.ne.s32	%p1, %r26, 0;
mov.u64 %rd33, %rd4;
@%p1 bra BB3_1;

cvt.f64.f32	%fd1, %f66;
mul.f64 %fd2, %fd1, 0d3FE55555571F7693;
cvt.rn.f32.f64	%f4, %fd2;
abs.f32 %f5, %f4;
setp.ltu.f32	%p2, %f5, 0f3F0CCCCD;
@%p2 bra BB3_4;
bra.uni BB3_3;

BB3_4:
mul.f32 %f54, %f4, %f4;
mov.f32 %f55, 0fBD57BE66;
mov.f32 %f56, 0f3C86A81B;
fma.rn.f32 %f57, %f56, %f54, %f55;
mov.f32 %f58, 0f3E08677B;
fma.rn.f32 %f59, %f57, %f54, %f58;
mov.f32 %f60, 0fBEAAAA29;
fma.rn.f32 %f61, %f59, %f54, %f60;
mul.f32 %f62, %f54, %f61;
fma.rn.f32 %f63, %f62, %f4, %f4;
add.f32 %f64, %f4, %f4;
setp.eq.f32	%p4, %f4, 0f00000000;
selp.f32	%f67, %f64, %f63, %p4;
bra.uni BB3_5;

BB3_3:
add.f32 %f41, %f5, %f5;
mul.f32 %f42, %f41, 0f3FB8AA3B;
cvt.rzi.f32.f32	%f43, %f42;
mov.f32 %f44, 0fBF317200;
fma.rn.f32 %f45, %f43, %f44, %f41;
mov.f32 %f46, 0fB5BFBE8E;
fma.rn.f32 %f47, %f43, %f46, %f45;
mul.f32 %f48, %f47, 0f3FB8AA3B;
ex2.approx.ftz.f32 %f49, %f48;
ex2.approx.f32 %f50, %f43;
mov.f32 %f51, 0f3F800000;
fma.rn.f32 %f40, %f49, %f50, %f51;

	rcp.approx.ftz.f32 %f39,%f40;

	mov.f32 %f52, 0fC0000000;
fma.rn.f32 %f53, %f39, %f52, %f51;
mov.b32 %r19, %f53;
setp.ltu.f32	%p3, %f5, 0f42B00000;
selp.b32	%r20, %r19, 1065353216, %p3;
mov.b32 %r21, %f4;
and.b32 %r22, %r21, -2147483648;
or.b32 %r23, %r20, %r22;
mov.b32 %f67, %r23;

BB3_5:
cvt.f64.f32	%fd3, %f67;
mul.f64 %fd4, %fd3, 0d3FFB74538EF34D6A;
cvt.rn.f32.f64	%f65, %fd4;
mad.lo.s32 %r24, %r2, 10, %r1;
cvta.to.global.u64 %rd30, %rd5;
mul.wide.u32 %rd31, %r24, 4;
add.s64 %rd32, %rd30, %rd31;
st.global.f32 [%rd32], %f65;
ret;
}




// ===== COMPILED SASS (sm_100) =====

	.target	sm_100

	.elftype	@"ET_EXEC"


//--------------------- .note.nv.tkinfo           --------------------------
	.section	.note.nv.tkinfo,"",@"SHT_NOTE"
	.sectionflags	@"SHF_NOTE_NV_TKINFO"
	.tkinfo
        /*0018*/ 	.word	0x00000002
        /*0030*/ 	.string	""
        /*0030*/ 	.string	"ptxas"
        /*0030*/ 	.string	"Cuda compilation tools, release 13.0, V13.0.88"
        /*0030*/ 	.string	"Build cuda_13.0.r13.0/compiler.36424714_0"
        /*0030*/ 	.string	"-arch sm_100 "



//--------------------- .note.nv.cuinfo           --------------------------
	.section	.note.nv.cuinfo,"",@"SHT_NOTE"
	.sectionflags	@"SHF_NOTE_NV_CUINFO"
        /*0018*/ 	.short	0x0002
        /*001a*/ 	.short	0x003c
        /*001c*/ 	.short	0x0082
	.zero		2


//--------------------- .nv.info                  --------------------------
	.section	.nv.info,"",@"SHT_CUDA_INFO"
	.align	4


	//----- nvinfo : EIATTR_REGCOUNT
	.align		4
        /*0000*/ 	.byte	0x04, 0x2f
        /*0002*/ 	.short	(.L_3 - .L_2)
	.align		4
.L_2:
        /*0004*/ 	.word	index@(_Z17executeFirstLayerPfS_S_)
        /*0008*/ 	.word	0x00000020


	//----- nvinfo : EIATTR_FRAME_SIZE
	.align		4
.L_3:
        /*000c*/ 	.byte	0x04, 0x11
        /*000e*/ 	.short	(.L_5 - .L_4)
	.align		4
.L_4:
        /*0010*/ 	.word	index@(_Z17executeFirstLayerPfS_S_)
        /*0014*/ 	.word	0x00000000


	//----- nvinfo : EIATTR_REGCOUNT
	.align		4
.L_5:
        /*0018*/ 	.byte	0x04, 0x2f
        /*001a*/ 	.short	(.L_7 - .L_6)
	.align		4
.L_6:
        /*001c*/ 	.word	index@(_Z18executeSecondLayerPfS_S_)
        /*0020*/ 	.word	0x00000020


	//----- nvinfo : EIATTR_FRAME_SIZE
	.align		4
.L_7:
        /*0024*/ 	.byte	0x04, 0x11
        /*0026*/ 	.short	(.L_9 - .L_8)
	.align		4
.L_8:
        /*0028*/ 	.word	index@(_Z18executeSecondLayerPfS_S_)
        /*002c*/ 	.word	0x00000000


	//----- nvinfo : EIATTR_REGCOUNT
	.align		4
.L_9:
        /*0030*/ 	.byte	0x04, 0x2f
        /*0032*/ 	.short	(.L_11 - .L_10)
	.align		4
.L_10:
        /*0034*/ 	.word	index@(_Z17executeThirdLayerPfS_S_)
        /*0038*/ 	.word	0x00000020


	//----- nvinfo : EIATTR_FRAME_SIZE
	.align		4
.L_11:
        /*003c*/ 	.byte	0x04, 0x11
        /*003e*/ 	.short	(.L_13 - .L_12)
	.align		4
.L_12:
        /*0040*/ 	.word	index@(_Z17executeThirdLayerPfS_S_)
        /*0044*/ 	.word	0x00000000


	//----- nvinfo : EIATTR_REGCOUNT
	.align		4
.L_13:
        /*0048*/ 	.byte	0x04, 0x2f
        /*004a*/ 	.short	(.L_15 - .L_14)
	.align		4
.L_14:
        /*004c*/ 	.word	index@(_Z18executeFourthLayerPfS_S_)
        /*0050*/ 	.word	0x00000020


	//----- nvinfo : EIATTR_FRAME_SIZE
	.align		4
.L_15:
        /*0054*/ 	.byte	0x04, 0x11
        /*0056*/ 	.short	(.L_17 - .L_16)
	.align		4
.L_16:
        /*0058*/ 	.word	index@(_Z18executeFourthLayerPfS_S_)
        /*005c*/ 	.word	0x00000000


	//----- nvinfo : EIATTR_MIN_STACK_SIZE
	.align		4
.L_17:
        /*0060*/ 	.byte	0x04, 0x12
        /*0062*/ 	.short	(.L_19 - .L_18)
	.align		4
.L_18:
        /*0064*/ 	.word	index@(_Z18executeFourthLayerPfS_S_)
        /*0068*/ 	.word	0x00000000


	//----- nvinfo : EIATTR_MIN_STACK_SIZE
	.align		4
.L_19:
        /*006c*/ 	.byte	0x04, 0x12
        /*006e*/ 	.short	(.L_21 - .L_20)
	.align		4
.L_20:
        /*0070*/ 	.word	index@(_Z17executeThirdLayerPfS_S_)
        /*0074*/ 	.word	0x00000000


	//----- nvinfo : EIATTR_MIN_STACK_SIZE
	.align		4
.L_21:
        /*0078*/ 	.byte	0x04, 0x12
        /*007a*/ 	.short	(.L_23 - .L_22)
	.align		4
.L_22:
        /*007c*/ 	.word	index@(_Z18executeSecondLayerPfS_S_)
        /*0080*/ 	.word	0x00000000


	//----- nvinfo : EIATTR_MIN_STACK_SIZE
	.align		4
.L_23:
        /*0084*/ 	.byte	0x04, 0x12
        /*0086*/ 	.short	(.L_25 - .L_24)
	.align		4
.L_24:
        /*0088*/ 	.word	index@(_Z17executeFirstLayerPfS_S_)
        /*008c*/ 	.word	0x00000000
.L_25:


//--------------------- .nv.compat                --------------------------
	.section	.nv.compat,"",@"SHT_CUDA_COMPAT_INFO"
	.align	4
        /*0000*/ 	.byte	0x02, 0x09, 0x00, 0x00, 0x02, 0x02, 0x01, 0x00, 0x02, 0x05, 0x05, 0x00, 0x03, 0x07, 0x01, 0x01
        /*0010*/ 	.byte	0x02, 0x03, 0x00, 0x00, 0x02, 0x06, 0x01, 0x00, 0x04, 0x0b, 0x08, 0x00, 0x01, 0x00, 0x00, 0x00
        /*0020*/ 	.byte	0x00, 0x00, 0x00, 0x00


//--------------------- .nv.info._Z18executeFourthLayerPfS_S_ --------------------------
	.section	.nv.info._Z18executeFourthLayerPfS_S_,"",@"SHT_CUDA_INFO"
	.sectionflags	@""
	.align	4


	//----- nvinfo : EIATTR_CUDA_API_VERSION
	.align		4
        /*0000*/ 	.byte	0x04, 0x37
        /*0002*/ 	.short	(.L_27 - .L_26)
.L_26:
        /*0004*/ 	.word	0x00000082


	//----- nvinfo : EIATTR_KPARAM_INFO
	.align		4
.L_27:
        /*0008*/ 	.byte	0x04, 0x17
        /*000a*/ 	.short	(.L_29 - .L_28)
.L_28:
        /*000c*/ 	.word	0x00000000
        /*0010*/ 	.short	0x0002
        /*0012*/ 	.short	0x0010
        /*0014*/ 	.byte	0x00, 0xf0, 0x21, 0x00


	//----- nvinfo : EIATTR_KPARAM_INFO
	.align		4
.L_29:
        /*0018*/ 	.byte	0x04, 0x17
        /*001a*/ 	.short	(.L_31 - .L_30)
.L_30:
        /*001c*/ 	.word	0x00000000
        /*0020*/ 	.short	0x0001
        /*0022*/ 	.short	0x0008
        /*0024*/ 	.byte	0x00, 0xf0, 0x21, 0x00


	//----- nvinfo : EIATTR_KPARAM_INFO
	.align		4
.L_31:
        /*0028*/ 	.byte	0x04, 0x17
        /*002a*/ 	.short	(.L_33 - .L_32)
.L_32:
        /*002c*/ 	.word	0x00000000
        /*0030*/ 	.short	0x0000
        /*0032*/ 	.short	0x0000
        /*0034*/ 	.byte	0x00, 0xf0, 0x21, 0x00


	//----- nvinfo : EIATTR_SPARSE_MMA_MASK
	.align		4
.L_33:
        /*0038*/ 	.byte	0x03, 0x50
        /*003a*/ 	.short	0x0000


	//----- nvinfo : EIATTR_MAXREG_COUNT
	.align		4
        /*003c*/ 	.byte	0x03, 0x1b
        /*003e*/ 	.short	0x00ff


	//----- nvinfo : EIATTR_MERCURY_ISA_VERSION
	.align		4
        /*0040*/ 	.byte	0x03, 0x5f
        /*0042*/ 	.short	0x0101


	//----- nvinfo : EIATTR_VRC_CTA_INIT_COUNT
	.align		4
        /*0044*/ 	.byte	0x02, 0x4a
	.zero		1
	.zero		1


	//----- nvinfo : EIATTR_EXIT_INSTR_OFFSETS
	.align		4
        /*0048*/ 	.byte	0x04, 0x1c
        /*004a*/ 	.short	(.L_35 - .L_34)


	//   ....[0]....
.L_34:
        /*004c*/ 	.word	0x00001080


	//----- nvinfo : EIATTR_CBANK_PARAM_SIZE
	.align		4
.L_35:
        /*0050*/ 	.byte	0x03, 0x19
        /*0052*/ 	.short	0x0018


	//----- nvinfo : EIATTR_PARAM_CBANK
	.align		4
        /*0054*/ 	.byte	0x04, 0x0a
        /*0056*/ 	.short	(.L_37 - .L_36)
	.align		4
.L_36:
        /*0058*/ 	.word	index@(.nv.constant0._Z18executeFourthLayerPfS_S_)
        /*005c*/ 	.short	0x0380
        /*005e*/ 	.short	0x0018


	//----- nvinfo : EIATTR_SW_WAR
	.align		4
.L_37:
        /*0060*/ 	.byte	0x04, 0x36
        /*0062*/ 	.short	(.L_39 - .L_38)
.L_38:
        /*0064*/ 	.word	0x00000008
.L_39:


//--------------------- .nv.info._Z17executeThirdLayerPfS_S_ --------------------------
	.section	.nv.info._Z17executeThirdLayerPfS_S_,"",@"SHT_CUDA_INFO"
	.sectionflags	@""
	.align	4


	//----- nvinfo : EIATTR_CUDA_API_VERSION
	.align		4
        /*0000*/ 	.byte	0x04, 0x37
        /*0002*/ 	.short	(.L_41 - .L_40)
.L_40:
        /*0004*/ 	.word	0x00000082


	//----- nvinfo : EIATTR_KPARAM_INFO
	.align		4
.L_41:
        /*0008*/ 	.byte	0x04, 0x17
        /*000a*/ 	.short	(.L_43 - .L_42)
.L_42:
        /*000c*/ 	.word	0x00000000
        /*0010*/ 	.short	0x0002
        /*0012*/ 	.short	0x0010
        /*0014*/ 	.byte	0x00, 0xf0, 0x21, 0x00


	//----- nvinfo : EIATTR_KPARAM_INFO
	.align		4
.L_43:
        /*0018*/ 	.byte	0x04, 0x17
        /*001a*/ 	.short	(.L_45 - .L_44)
.L_44:
        /*001c*/ 	.word	0x00000000
        /*0020*/ 	.short	0x0001
        /*0022*/ 	.short	0x0008
        /*0024*/ 	.byte	0x00, 0xf0, 0x21, 0x00


	//----- nvinfo : EIATTR_KPARAM_INFO
	.align		4
.L_45:
        /*0028*/ 	.byte	0x04, 0x17
        /*002a*/ 	.short	(.L_47 - .L_46)
.L_46:
        /*002c*/ 	.word	0x00000000
        /*0030*/ 	.short	0x0000
        /*0032*/ 	.short	0x0000
        /*0034*/ 	.byte	0x00, 0xf0, 0x21, 0x00


	//----- nvinfo : EIATTR_SPARSE_MMA_MASK
	.align		4
.L_47:
        /*0038*/ 	.byte	0x03, 0x50
        /*003a*/ 	.short	0x0000


	//----- nvinfo : EIATTR_MAXREG_COUNT
	.align		4
        /*003c*/ 	.byte	0x03, 0x1b
        /*003e*/ 	.short	0x00ff


	//----- nvinfo : EIATTR_MERCURY_ISA_VERSION
	.align		4
        /*0040*/ 	.byte	0x03, 0x5f
        /*0042*/ 	.short	0x0101


	//----- nvinfo : EIATTR_VRC_CTA_INIT_COUNT
	.align		4
        /*0044*/ 	.byte	0x02, 0x4a
	.zero		1
	.zero		1


	//----- nvinfo : EIATTR_EXIT_INSTR_OFFSETS
	.align		4
        /*0048*/ 	.byte	0x04, 0x1c
        /*004a*/ 	.short	(.L_49 - .L_48)


	//   ....[0]....
.L_48:
        /*004c*/ 	.word	0x00000d60


	//----- nvinfo : EIATTR_CBANK_PARAM_SIZE
	.align		4
.L_49:
        /*0050*/ 	.byte	0x03, 0x19
        /*0052*/ 	.short	0x0018


	//----- nvinfo : EIATTR_PARAM_CBANK
	.align		4
        /*0054*/ 	.byte	0x04, 0x0a
        /*0056*/ 	.short	(.L_51 - .L_50)
	.align		4
.L_50:
        /*0058*/ 	.word	index@(.nv.constant0._Z17executeThirdLayerPfS_S_)
        /*005c*/ 	.short	0x0380
        /*005e*/ 	.short	0x0018


	//----- nvinfo : EIATTR_SW_WAR
	.align		4
.L_51:
        /*0060*/ 	.byte	0x04, 0x36
        /*0062*/ 	.short	(.L_53 - .L_52)
.L_52:
        /*0064*/ 	.word	0x00000008
.L_53:


//--------------------- .nv.info._Z18executeSecondLayerPfS_S_ --------------------------
	.section	.nv.info._Z18executeSecondLayerPfS_S_,"",@"SHT_CUDA_INFO"
	.sectionflags	@""
	.align	4


	//----- nvinfo : EIATTR_CUDA_API_VERSION
	.align		4
        /*0000*/ 	.byte	0x04, 0x37
        /*0002*/ 	.short	(.L_55 - .L_54)
.L_54:
        /*0004*/ 	.word	0x00000082


	//----- nvinfo : EIATTR_KPARAM_INFO
	.align		4
.L_55:
        /*0008*/ 	.byte	0x04, 0x17
        /*000a*/ 	.short	(.L_57 - .L_56)
.L_56:
        /*000c*/ 	.word	0x00000000
        /*0010*/ 	.short	0x0002
        /*0012*/ 	.short	0x0010
        /*0014*/ 	.byte	0x00, 0xf0, 0x21, 0x00


	//----- nvinfo : EIATTR_KPARAM_INFO
	.align		4
.L_57:
        /*0018*/ 	.byte	0x04, 0x17
        /*001a*/ 	.short	(.L_59 - .L_58)
.L_58:
        /*001c*/ 	.word	0x00000000
        /*0020*/ 	.short	0x0001
        /*0022*/ 	.short	0x0008
        /*0024*/ 	.byte	0x00, 0xf0, 0x21, 0x00


	//----- nvinfo : EIATTR_KPARAM_INFO
	.align		4
.L_59:
        /*0028*/ 	.byte	0x04, 0x17
        /*002a*/ 	.short	(.L_61 - .L_60)
.L_60:
        /*002c*/ 	.word	0x00000000
        /*0030*/ 	.short	0x0000
        /*0032*/ 	.short	0x0000
        /*0034*/ 	.byte	0x00, 0xf0, 0x21, 0x00


	//----- nvinfo : EIATTR_SPARSE_MMA_MASK
	.align		4
.L_61:
        /*0038*/ 	.byte	0x03, 0x50
        /*003a*/ 	.short	0x0000


	//----- nvinfo : EIATTR_MAXREG_COUNT
	.align		4
        /*003c*/ 	.byte	0x03, 0x1b
        /*003e*/ 	.short	0x00ff


	//----- nvinfo : EIATTR_MERCURY_ISA_VERSION
	.align		4
        /*0040*/ 	.byte	0x03, 0x5f
        /*0042*/ 	.short	0x0101


	//----- nvinfo : EIATTR_VRC_CTA_INIT_COUNT
	.align		4
        /*0044*/ 	.byte	0x02, 0x4a
	.zero		1
	.zero		1


	//----- nvinfo : EIATTR_EXIT_INSTR_OFFSETS
	.align		4
        /*0048*/ 	.byte	0x04, 0x1c
        /*004a*/ 	.short	(.L_63 - .L_62)


	//   ....[0]....
.L_62:
        /*004c*/ 	.word	0x00003650


	//----- nvinfo : EIATTR_CRS_STACK_SIZE
	.align		4
.L_63:
        /*0050*/ 	.byte	0x04, 0x1e
        /*0052*/ 	.short	(.L_65 - .L_64)
.L_64:
        /*0054*/ 	.word	0x00000000


	//----- nvinfo : EIATTR_CBANK_PARAM_SIZE
	.align		4
.L_65:
        /*0058*/ 	.byte	0x03, 0x19
        /*005a*/ 	.short	0x0018


	//----- nvinfo : EIATTR_PARAM_CBANK
	.align		4
        /*005c*/ 	.byte	0x04, 0x0a
        /*005e*/ 	.short	(.L_67 - .L_66)
	.align		4
.L_66:
        /*0060*/ 	.word	index@(.nv.constant0._Z18executeSecondLayerPfS_S_)
        /*0064*/ 	.short	0x0380
        /*0066*/ 	.short	0x0018


	//----- nvinfo : EIATTR_SW_WAR
	.align		4
.L_67:
        /*0068*/ 	.byte	0x04, 0x36
        /*006a*/ 	.short	(.L_69 - .L_68)
.L_68:
        /*006c*/ 	.word	0x00000008
.L_69:


//--------------------- .nv.info._Z17executeFirstLayerPfS_S_ --------------------------
	.section	.nv.info._Z17executeFirstLayerPfS_S_,"",@"SHT_CUDA_INFO"
	.sectionflags	@""
	.align	4


	//----- nvinfo : EIATTR_CUDA_API_VERSION
	.align		4
        /*0000*/ 	.byte	0x04, 0x37
        /*0002*/ 	.short	(.L_71 - .L_70)
.L_70:
        /*0004*/ 	.word	0x00000082


	//----- nvinfo : EIATTR_KPARAM_INFO
	.align		4
.L_71:
        /*0008*/ 	.byte	0x04, 0x17
        /*000a*/ 	.short	(.L_73 - .L_72)
.L_72:
        /*000c*/ 	.word	0x00000000
        /*0010*/ 	.short	0x0002
        /*0012*/ 	.short	0x0010
        /*0014*/ 	.byte	0x00, 0xf0, 0x21, 0x00


	//----- nvinfo : EIATTR_KPARAM_INFO
	.align		4
.L_73:
        /*0018*/ 	.byte	0x04, 0x17
        /*001a*/ 	.short	(.L_75 - .L_74)
.L_74:
        /*001c*/ 	.word	0x00000000
        /*0020*/ 	.short	0x0001
        /*0022*/ 	.short	0x0008
        /*0024*/ 	.byte	0x00, 0xf0, 0x21, 0x00


	//----- nvinfo : EIATTR_KPARAM_INFO
	.align		4
.L_75:
        /*0028*/ 	.byte	0x04, 0x17
        /*002a*/ 	.short	(.L_77 - .L_76)
.L_76:
        /*002c*/ 	.word	0x00000000
        /*0030*/ 	.short	0x0000
        /*0032*/ 	.short	0x0000
        /*0034*/ 	.byte	0x00, 0xf0, 0x21, 0x00


	//----- nvinfo : EIATTR_SPARSE_MMA_MASK
	.align		4
.L_77:
        /*0038*/ 	.byte	0x03, 0x50
        /*003a*/ 	.short	0x0000


	//----- nvinfo : EIATTR_MAXREG_COUNT
	.align		4
        /*003c*/ 	.byte	0x03, 0x1b
        /*003e*/ 	.short	0x00ff


	//----- nvinfo : EIATTR_MERCURY_ISA_VERSION
	.align		4
        /*0040*/ 	.byte	0x03, 0x5f
        /*0042*/ 	.short	0x0101


	//----- nvinfo : EIATTR_VRC_CTA_INIT_COUNT
	.align		4
        /*0044*/ 	.byte	0x02, 0x4a
	.zero		1
	.zero		1


	//----- nvinfo : EIATTR_EXIT_INSTR_OFFSETS
	.align		4
        /*0048*/ 	.byte	0x04, 0x1c
        /*004a*/ 	.short	(.L_79 - .L_78)


	//   ....[0]....
.L_78:
        /*004c*/ 	.word	0x00000c30


	//----- nvinfo : EIATTR_CRS_STACK_SIZE
	.align		4
.L_79:
        /*0050*/ 	.byte	0x04, 0x1e
        /*0052*/ 	.short	(.L_81 - .L_80)
.L_80:
        /*0054*/ 	.word	0x00000000


	//----- nvinfo : EIATTR_CBANK_PARAM_SIZE
	.align		4
.L_81:
        /*0058*/ 	.byte	0x03, 0x19
        /*005a*/ 	.short	0x0018


	//----- nvinfo : EIATTR_PARAM_CBANK
	.align		4
        /*005c*/ 	.byte	0x04, 0x0a
        /*005e*/ 	.short	(.L_83 - .L_82)
	.align		4
.L_82:
        /*0060*/ 	.word	index@(.nv.constant0._Z17executeFirstLayerPfS_S_)
        /*0064*/ 	.short	0x0380
        /*0066*/ 	.short	0x0018


	//----- nvinfo : EIATTR_SW_WAR
	.align		4
.L_83:
        /*0068*/ 	.byte	0x04, 0x36
        /*006a*/ 	.short	(.L_85 - .L_84)
.L_84:
        /*006c*/ 	.word	0x00000008
.L_85:


//--------------------- .nv.callgraph             --------------------------
	.section	.nv.callgraph,"",@"SHT_CUDA_CALLGRAPH"
	.align	4
	.sectionentsize	8
	.align		4
        /*0000*/ 	.word	0x00000000
	.align		4
        /*0004*/ 	.word	0xffffffff
	.align		4
        /*0008*/ 	.word	0x00000000
	.align		4
        /*000c*/ 	.word	0xfffffffe
	.align		4
        /*0010*/ 	.word	0x00000000
	.align		4
        /*0014*/ 	.word	0xfffffffd
	.align		4
        /*0018*/ 	.word	0x00000000
	.align		4
        /*001c*/ 	.word	0xfffffffc


//--------------------- .nv.constant3             --------------------------
	.section	.nv.constant3,"a",@progbits
	.align	4
.nv.constant3:
	.type		kernelTemplate,@object
	.size		kernelTemplate,(kernelTemplate2 - kernelTemplate)
kernelTemplate:
        /*0000*/ 	.byte	0x00, 0x00, 0x00, 0x00, 0x01, 0x00, 0x00, 0x00, 0x02, 0x00, 0x00, 0x00, 0x03, 0x00, 0x00, 0x00
        /*0010*/ 	.byte	0x04, 0x00, 0x00, 0x00, 0x1d, 0x00, 0x00, 0x00, 0x1e, 0x00, 0x00, 0x00, 0x1f, 0x00, 0x00, 0x00
        /*0020*/ 	.byte	0x20, 0x00, 0x00, 0x00, 0x21, 0x00, 0x00, 0x00, 0x3a, 0x00, 0x00, 0x00, 0x3b, 0x00, 0x00, 0x00
        /*0030*/ 	.byte	0x3c, 0x00, 0x00, 0x00, 0x3d, 0x00, 0x00, 0x00, 0x3e, 0x00, 0x00, 0x00, 0x57, 0x00, 0x00, 0x00
        /*0040*/ 	.byte	0x58, 0x00, 0x00, 0x00, 0x59, 0x00, 0x00, 0x00, 0x5a, 0x00, 0x00, 0x00, 0x5b, 0x00, 0x00, 0x00
        /*0050*/ 	.byte	0x74, 0x00, 0x00, 0x00, 0x75, 0x00, 0x00, 0x00, 0x76, 0x00, 0x00, 0x00, 0x77, 0x00, 0x00, 0x00
        /*0060*/ 	.byte	0x78, 0x00, 0x00, 0x00
	.type		kernelTemplate2,@object
	.size		kernelTemplate2,(.L_1 - kernelTemplate2)
kernelTemplate2:
        /*0064*/ 	.byte	0x00, 0x00, 0x00, 0x00, 0x01, 0x00, 0x00, 0x00, 0x02, 0x00, 0x00, 0x00, 0x03, 0x00, 0x00, 0x00
        /*0074*/ 	.byte	0x04, 0x00, 0x00, 0x00, 0x0d, 0x00, 0x00, 0x00, 0x0e, 0x00, 0x00, 0x00, 0x0f, 0x00, 0x00, 0x00
        /*0084*/ 	.byte	0x10, 0x00, 0x00, 0x00, 0x11, 0x00, 0x00, 0x00, 0x1a, 0x00, 0x00, 0x00, 0x1b, 0x00, 0x00, 0x00
        /*0094*/ 	.byte	0x1c, 0x00, 0x00, 0x00, 0x1d, 0x00, 0x00, 0x00, 0x1e, 0x00, 0x00, 0x00, 0x27, 0x00, 0x00, 0x00
        /*00a4*/ 	.byte	0x28, 0x00, 0x00, 0x00, 0x29, 0x00, 0x00, 0x00, 0x2a, 0x00, 0x00, 0x00, 0x2b, 0x00, 0x00, 0x00
        /*00b4*/ 	.byte	0x34, 0x00, 0x00, 0x00, 0x35, 0x00, 0x00, 0x00, 0x36, 0x00, 0x00, 0x00, 0x37, 0x00, 0x00, 0x00
        /*00c4*/ 	.byte	0x38, 0x00, 0x00, 0x00
.L_1:


//--------------------- .text._Z18executeFourthLayerPfS_S_ --------------------------
	.section	.text._Z18executeFourthLayerPfS_S_,"ax",@progbits
	.align	128
        .global         _Z18executeFourthLayerPfS_S_
        .type           _Z18executeFourthLayerPfS_S_,@function
        .size           _Z18executeFourthLayerPfS_S_,(.L_x_16 - _Z18executeFourthLayerPfS_S_)
        .other          _Z18executeFourthLayerPfS_S_,@"STO_CUDA_ENTRY STV_DEFAULT"
_Z18executeFourthLayerPfS_S_:
.text._Z18executeFourthLayerPfS_S_:
[----:B------:R-:W-:Y:S01]  /*0000*/  LDC R1, c[0x0][0x37c] ;  /* 0x0000df00ff017b82 */ /* 0x000fe20000000800 */
[----:B------:R-:W0:Y:S07]  /*0010*/  S2R R0, SR_CTAID.X ;  /* 0x0000000000007919 */ /* 0x000e2e0000002500 */
[----:B------:R-:W1:Y:S01]  /*0020*/  LDC.64 R4, c[0x0][0x388] ;  /* 0x0000e200ff047b82 */ /* 0x000e620000000a00 */
[----:B------:R-:W2:Y:S01]  /*0030*/  LDCU.64 UR6, c[0x0][0x358] ;  /* 0x00006b00ff0677ac */ /* 0x000ea20008000a00 */
[----:B------:R-:W3:Y:S06]  /*0040*/  S2R R3, SR_CTAID.Y ;  /* 0x0000000000037919 */ /* 0x000eec0000002600 */
[----:B------:R-:W4:Y:S01]  /*0050*/  LDC.64 R12, c[0x0][0x380] ;  /* 0x0000e000ff0c7b82 */ /* 0x000f220000000a00 */
[----:B0-----:R-:W-:-:S02]  /*0060*/  IMAD R7, R0, 0x65, RZ ;  /* 0x0000006500077824 */ /* 0x001fc400078e02ff */
[----:B---3--:R-:W-:Y:S02]  /*0070*/  IMAD R17, R3, 0x64, RZ ;  /* 0x0000006403117824 */ /* 0x008fe400078e02ff */
[----:B-1----:R-:W-:-:S04]  /*0080*/  IMAD.WIDE R4, R7, 0x4, R4 ;  /* 0x0000000407047825 */ /* 0x002fc800078e0204 */
[C---:B----4-:R-:W-:Y:S01]  /*0090*/  IMAD.WIDE.U32 R6, R17.reuse, 0x4, R12 ;  /* 0x0000000411067825 */ /* 0x050fe200078e000c */
[----:B--2---:R-:W2:Y:S04]  /*00a0*/  LDG.E R22, desc[UR6][R4.64] ;  /* 0x0000000604167981 */ /* 0x004ea8000c1e1900 */
[----:B------:R0:W3:Y:S04]  /*00b0*/  LDG.E R29, desc[UR6][R6.64] ;  /* 0x00000006061d7981 */ /* 0x0000e8000c1e1900 */
[----:B------:R-:W3:Y:S01]  /*00c0*/  LDG.E R24, desc[UR6][R4.64+0x4] ;  /* 0x0000040604187981 */ /* 0x000ee2000c1e1900 */
[----:B------:R-:W-:-:S02]  /*00d0*/  IADD3 R27, PT, PT, R17, 0x1, RZ ;  /* 0x00000001111b7810 */ /* 0x000fc40007ffe0ff */
[----:B------:R-:W-:Y:S01]  /*00e0*/  IADD3 R9, PT, PT, R17, 0x2, RZ ;  /* 0x0000000211097810 */ /* 0x000fe20007ffe0ff */
[----:B------:R-:W4:Y:S02]  /*00f0*/  LDG.E R19, desc[UR6][R4.64+0x8] ;  /* 0x0000080604137981 */ /* 0x000f24000c1e1900 */
[--C-:B------:R-:W-:Y:S01]  /*0100*/  IMAD.WIDE.U32 R26, R27, 0x4, R12.reuse ;  /* 0x000000041b1a7825 */ /* 0x100fe200078e000c */
[----:B------:R-:W-:Y:S01]  /*0110*/  IADD3 R11, PT, PT, R17, 0x3, RZ ;  /* 0x00000003110b7810 */ /* 0x000fe20007ffe0ff */
[----:B------:R-:W5:Y:S02]  /*0120*/  LDG.E R21, desc[UR6][R4.64+0xc] ;  /* 0x00000c0604157981 */ /* 0x000f64000c1e1900 */
[--C-:B0-----:R-:W-:Y:S02]  /*0130*/  IMAD.WIDE.U32 R6, R9, 0x4, R12.reuse ;  /* 0x0000000409067825 */ /* 0x101fe400078e000c */
[----:B------:R-:W4:Y:S01]  /*0140*/  LDG.E R2, desc[UR6][R26.64] ;  /* 0x000000061a027981 */ /* 0x000f22000c1e1900 */
[----:B------:R-:W-:Y:S01]  /*0150*/  IADD3 R9, PT, PT, R17, 0x4, RZ ;  /* 0x0000000411097810 */ /* 0x000fe20007ffe0ff */
[--C-:B------:R-:W-:Y:S01]  /*0160*/  IMAD.WIDE.U32 R10, R11, 0x4, R12.reuse ;  /* 0x000000040b0a7825 */ /* 0x100fe200078e000c */
[C---:B------:R-:W-:Y:S01]  /*0170*/  IADD3 R15, PT, PT, R17.reuse, 0x5, RZ ;  /* 0x00000005110f7810 */ /* 0x040fe20007ffe0ff */
[----:B------:R0:W5:Y:S01]  /*0180*/  LDG.E R16, desc[UR6][R6.64] ;  /* 0x0000000606107981 */ /* 0x000162000c1e1900 */
[----:B------:R-:W-:Y:S01]  /*0190*/  IADD3 R25, PT, PT, R17, 0x6, RZ ;  /* 0x0000000611197810 */ /* 0x000fe20007ffe0ff */
[----:B------:R-:W-:-:S02]  /*01a0*/  IMAD.WIDE.U32 R8, R9, 0x4, R12 ;  /* 0x0000000409087825 */ /* 0x000fc400078e000c */
[----:B------:R1:W5:Y:S02]  /*01b0*/  LDG.E R18, desc[UR6][R10.64] ;  /* 0x000000060a127981 */ /* 0x000364000c1e1900 */
[--C-:B------:R-:W-:Y:S02]  /*01c0*/  IMAD.WIDE.U32 R14, R15, 0x4, R12.reuse ;  /* 0x000000040f0e7825 */ /* 0x100fe400078e000c */
[----:B------:R-:W5:Y:S02]  /*01d0*/  LDG.E R23, desc[UR6][R4.64+0x10] ;  /* 0x0000100604177981 */ /* 0x000f64000c1e1900 */
[----:B0-----:R-:W-:Y:S01]  /*01e0*/  IMAD.WIDE.U32 R6, R25, 0x4, R12 ;  /* 0x0000000419067825 */ /* 0x001fe200078e000c */
[C---:B------:R-:W-:Y:S01]  /*01f0*/  IADD3 R28, PT, PT, R17.reuse, 0x7, RZ ;  /* 0x00000007111c7810 */ /* 0x040fe20007ffe0ff */
[----:B------:R0:W5:Y:S04]  /*0200*/  LDG.E R20, desc[UR6][R8.64] ;  /* 0x0000000608147981 */ /* 0x000168000c1e1900 */
[----:B------:R-:W5:Y:S01]  /*0210*/  LDG.E R25, desc[UR6][R4.64+0x14] ;  /* 0x0000140604197981 */ /* 0x000f62000c1e1900 */
[----:B-1----:R-:W-:-:S03]  /*0220*/  IADD3 R11, PT, PT, R17, 0x8, RZ ;  /* 0x00000008110b7810 */ /* 0x002fc60007ffe0ff */
[----:B------:R-:W5:Y:S01]  /*0230*/  LDG.E R14, desc[UR6][R14.64] ;  /* 0x000000060e0e7981 */ /* 0x000f62000c1e1900 */
[----:B0-----:R-:W-:-:S03]  /*0240*/  IMAD.WIDE.U32 R8, R28, 0x4, R12 ;  /* 0x000000041c087825 */ /* 0x001fc600078e000c */
[----:B------:R-:W5:Y:S01]  /*0250*/  LDG.E R27, desc[UR6][R4.64+0x18] ;  /* 0x00001806041b7981 */ /* 0x000f62000c1e1900 */
[----:B------:R-:W-:-:S03]  /*0260*/  IMAD.WIDE.U32 R10, R11, 0x4, R12 ;  /* 0x000000040b0a7825 */ /* 0x000fc600078e000c */
[----:B------:R-:W5:Y:S04]  /*0270*/  LDG.E R8, desc[UR6][R8.64] ;  /* 0x0000000608087981 */ /* 0x000f68000c1e1900 */
[----:B------:R-:W5:Y:S04]  /*0280*/  LDG.E R15, desc[UR6][R4.64+0x20] ;  /* 0x00002006040f7981 */ /* 0x000f68000c1e1900 */
[----:B------:R-:W5:Y:S04]  /*0290*/  LDG.E R10, desc[UR6][R10.64] ;  /* 0x000000060a0a7981 */ /* 0x000f68000c1e1900 */
[----:B------:R-:W5:Y:S01]  /*02a0*/  LDG.E R28, desc[UR6][R4.64+0x28] ;  /* 0x00002806041c7981 */ /* 0x000f62000c1e1900 */
[----:B--2---:R-:W-:-:S03]  /*02b0*/  FADD R26, RZ, R22 ;  /* 0x00000016ff1a7221 */ /* 0x004fc60000000000 */
[----:B------:R0:W2:Y:S01]  /*02c0*/  LDG.E R22, desc[UR6][R6.64] ;  /* 0x0000000606167981 */ /* 0x0000a2000c1e1900 */
[----:B---3--:R-:W-:Y:S01]  /*02d0*/  FFMA R24, R24, R29, R26 ;  /* 0x0000001d18187223 */ /* 0x008fe2000000001a */
[----:B------:R-:W-:Y:S02]  /*02e0*/  IADD3 R26, PT, PT, R17, 0x9, RZ ;  /* 0x00000009111a7810 */ /* 0x000fe40007ffe0ff */
[----:B------:R-:W2:Y:S03]  /*02f0*/  LDG.E R29, desc[UR6][R4.64+0x1c] ;  /* 0x00001c06041d7981 */ /* 0x000ea6000c1e1900 */
[----:B0-----:R-:W-:Y:S02]  /*0300*/  IMAD.WIDE.U32 R6, R26, 0x4, R12 ;  /* 0x000000041a067825 */ /* 0x001fe400078e000c */
[----:B------:R0:W3:Y:S04]  /*0310*/  LDG.E R26, desc[UR6][R4.64+0x24] ;  /* 0x00002406041a7981 */ /* 0x0000e8000c1e1900 */
[----:B------:R-:W3:Y:S01]  /*0320*/  LDG.E R7, desc[UR6][R6.64] ;  /* 0x0000000606077981 */ /* 0x000ee2000c1e1900 */
[----:B----4-:R-:W-:-:S04]  /*0330*/  FFMA R2, R19, R2, R24 ;  /* 0x0000000213027223 */ /* 0x010fc80000000018 */
[----:B-----5:R-:W-:-:S04]  /*0340*/  FFMA R2, R21, R16, R2 ;  /* 0x0000001015027223 */ /* 0x020fc80000000002 */
[----:B------:R-:W-:-:S04]  /*0350*/  FFMA R2, R23, R18, R2 ;  /* 0x0000001217027223 */ /* 0x000fc80000000002 */
[----:B------:R-:W-:-:S04]  /*0360*/  FFMA R2, R25, R20, R2 ;  /* 0x0000001419027223 */ /* 0x000fc80000000002 */
[----:B------:R-:W-:Y:S01]  /*0370*/  FFMA R2, R27, R14, R2 ;  /* 0x0000000e1b027223 */ /* 0x000fe20000000002 */
[----:B------:R-:W-:Y:S02]  /*0380*/  IADD3 R14, P0, PT, R4, 0x28, RZ ;  /* 0x00000028040e7810 */ /* 0x000fe40007f1e0ff */
[----:B0-----:R-:W-:Y:S02]  /*0390*/  IADD3 R4, PT, PT, R17, 0xa, RZ ;  /* 0x0000000a11047810 */ /* 0x001fe40007ffe0ff */
[----:B------:R-:W-:Y:S01]  /*03a0*/  IADD3.X R9, PT, PT, RZ, R5, RZ, P0, !PT ;  /* 0x00000005ff097210 */ /* 0x000fe200007fe4ff */
[----:B------:R-:W-:Y:S01]  /*03b0*/  UMOV UR4, 0xffffffa6 ;  /* 0xffffffa600047882 */ /* 0x000fe20000000000 */
[----:B--2---:R-:W-:-:S04]  /*03c0*/  FFMA R2, R29, R22, R2 ;  /* 0x000000161d027223 */ /* 0x004fc80000000002 */
[----:B------:R-:W-:-:S04]  /*03d0*/  FFMA R15, R15, R8, R2 ;  /* 0x000000080f0f7223 */ /* 0x000fc80000000002 */
[----:B---3--:R-:W-:-:S04]  /*03e0*/  FFMA R15, R26, R10, R15 ;  /* 0x0000000a1a0f7223 */ /* 0x008fc8000000000f */
[----:B------:R-:W-:-:S07]  /*03f0*/  FFMA R18, R28, R7, R15 ;  /* 0x000000071c127223 */ /* 0x000fce000000000f */
.L_x_0:
[C-C-:B------:R-:W-:Y:S01]  /*0400*/  IMAD.WIDE.U32 R6, R4.reuse, 0x4, R12.reuse ;  /* 0x0000000404067825 */ /* 0x140fe200078e000c */
[----:B------:R-:W-:Y:S02]  /*0410*/  MOV R15, R9 ;  /* 0x00000009000f7202 */ /* 0x000fe40000000f00 */
[C---:B------:R-:W-:Y:S02]  /*0420*/  IADD3 R17, PT, PT, R4.reuse, 0x1, RZ ;  /* 0x0000000104117810 */ /* 0x040fe40007ffe0ff */
[----:B------:R0:W2:Y:S01]  /*0430*/  LDG.E R19, desc[UR6][R6.64] ;  /* 0x0000000606137981 */ /* 0x0000a2000c1e1900 */
[C---:B------:R-:W-:Y:S02]  /*0440*/  IADD3 R29, PT, PT, R4.reuse, 0x2, RZ ;  /* 0x00000002041d7810 */ /* 0x040fe40007ffe0ff */
[--C-:B------:R-:W-:Y:S01]  /*0450*/  IMAD.WIDE.U32 R16, R17, 0x4, R12.reuse ;  /* 0x0000000411107825 */ /* 0x100fe200078e000c */
[----:B------:R-:W2:Y:S03]  /*0460*/  LDG.E R11, desc[UR6][R14.64+0x4] ;  /* 0x000004060e0b7981 */ /* 0x000ea6000c1e1900 */
[----:B------:R-:W-:Y:S01]  /*0470*/  IMAD.WIDE.U32 R28, R29, 0x4, R12 ;  /* 0x000000041d1c7825 */ /* 0x000fe200078e000c */
[----:B------:R1:W3:Y:S04]  /*0480*/  LDG.E R10, desc[UR6][R16.64] ;  /* 0x00000006100a7981 */ /* 0x0002e8000c1e1900 */
[----:B------:R-:W3:Y:S04]  /*0490*/  LDG.E R5, desc[UR6][R14.64+0x8] ;  /* 0x000008060e057981 */ /* 0x000ee8000c1e1900 */
[----:B------:R4:W5:Y:S04]  /*04a0*/  LDG.E R27, desc[UR6][R28.64] ;  /* 0x000000061c1b7981 */ /* 0x000968000c1e1900 */
[----:B------:R-:W5:Y:S01]  /*04b0*/  LDG.E R22, desc[UR6][R14.64+0xc] ;  /* 0x00000c060e167981 */ /* 0x000f62000c1e1900 */
[----:B------:R-:W-:-:S02]  /*04c0*/  IADD3 R9, PT, PT, R4, 0x3, RZ ;  /* 0x0000000304097810 */ /* 0x000fc40007ffe0ff */
[C---:B------:R-:W-:Y:S01]  /*04d0*/  IADD3 R21, PT, PT, R4.reuse, 0x4, RZ ;  /* 0x0000000404157810 */ /* 0x040fe20007ffe0ff */
[----:B------:R-:W5:Y:S02]  /*04e0*/  LDG.E R25, desc[UR6][R14.64+0x10] ;  /* 0x000010060e197981 */ /* 0x000f64000c1e1900 */
[--C-:B0-----:R-:W-:Y:S01]  /*04f0*/  IMAD.WIDE.U32 R6, R9, 0x4, R12.reuse ;  /* 0x0000000409067825 */ /* 0x101fe200078e000c */
[C---:B-1----:R-:W-:Y:S01]  /*0500*/  IADD3 R17, PT, PT, R4.reuse, 0x6, RZ ;  /* 0x0000000604117810 */ /* 0x042fe20007ffe0ff */
[----:B------:R-:W5:Y:S02]  /*0510*/  LDG.E R23, desc[UR6][R14.64+0x18] ;  /* 0x000018060e177981 */ /* 0x000f64000c1e1900 */
[----:B------:R-:W-:Y:S01]  /*0520*/  IMAD.WIDE.U32 R8, R21, 0x4, R12 ;  /* 0x0000000415087825 */ /* 0x000fe200078e000c */
[C---:B------:R-:W-:Y:S01]  /*0530*/  IADD3 R21, PT, PT, R4.reuse, 0x5, RZ ;  /* 0x0000000504157810 */ /* 0x040fe20007ffe0ff */
[----:B------:R0:W5:Y:S01]  /*0540*/  LDG.E R26, desc[UR6][R6.64] ;  /* 0x00000006061a7981 */ /* 0x000162000c1e1900 */
[----:B------:R-:W-:-:S03]  /*0550*/  IADD3 R16, PT, PT, R4, 0x7, RZ ;  /* 0x0000000704107810 */ /* 0x000fc60007ffe0ff */
[--C-:B----4-:R-:W-:Y:S01]  /*0560*/  IMAD.WIDE.U32 R28, R21, 0x4, R12.reuse ;  /* 0x00000004151c7825 */ /* 0x110fe200078e000c */
[----:B------:R-:W4:Y:S04]  /*0570*/  LDG.E R20, desc[UR6][R8.64] ;  /* 0x0000000608147981 */ /* 0x000f28000c1e1900 */
[----:B------:R-:W4:Y:S01]  /*0580*/  LDG.E R21, desc[UR6][R14.64+0x14] ;  /* 0x000014060e157981 */ /* 0x000f22000c1e1900 */
[----:B0-----:R-:W-:-:S03]  /*0590*/  IMAD.WIDE.U32 R6, R17, 0x4, R12 ;  /* 0x0000000411067825 */ /* 0x001fc600078e000c */
[----:B------:R0:W4:Y:S01]  /*05a0*/  LDG.E R2, desc[UR6][R28.64] ;  /* 0x000000061c027981 */ /* 0x000122000c1e1900 */
[----:B------:R-:W-:-:S03]  /*05b0*/  IMAD.WIDE.U32 R16, R16, 0x4, R12 ;  /* 0x0000000410107825 */ /* 0x000fc600078e000c */
[----:B------:R1:W4:Y:S04]  /*05c0*/  LDG.E R6, desc[UR6][R6.64] ;  /* 0x0000000606067981 */ /* 0x000328000c1e1900 */
[----:B------:R1:W4:Y:S01]  /*05d0*/  LDG.E R8, desc[UR6][R16.64] ;  /* 0x0000000610087981 */ /* 0x000322000c1e1900 */
[----:B0-----:R-:W-:-:S03]  /*05e0*/  IADD3 R29, PT, PT, R4, 0x9, RZ ;  /* 0x00000009041d7810 */ /* 0x001fc60007ffe0ff */
[----:B------:R-:W4:Y:S01]  /*05f0*/  LDG.E R9, desc[UR6][R14.64+0x20] ;  /* 0x000020060e097981 */ /* 0x000f22000c1e1900 */
[C---:B-1----:R-:W-:Y:S01]  /*0600*/  IADD3 R7, PT, PT, R4.reuse, 0x8, RZ ;  /* 0x0000000804077810 */ /* 0x042fe20007ffe0ff */
[----:B------:R-:W-:Y:S01]  /*0610*/  IMAD.WIDE.U32 R28, R29, 0x4, R12 ;  /* 0x000000041d1c7825 */ /* 0x000fe200078e000c */
[----:B------:R-:W-:-:S05]  /*0620*/  IADD3 R17, PT, PT, R4, 0xa, RZ ;  /* 0x0000000a04117810 */ /* 0x000fca0007ffe0ff */
[----:B------:R-:W-:-:S06]  /*0630*/  IMAD.WIDE.U32 R16, R17, 0x4, R12 ;  /* 0x0000000411107825 */ /* 0x000fcc00078e000c */
[----:B------:R-:W4:Y:S01]  /*0640*/  LDG.E R17, desc[UR6][R16.64] ;  /* 0x0000000610117981 */ /* 0x000f22000c1e1900 */
[----:B--2---:R-:W-:-:S03]  /*0650*/  FFMA R24, R11, R19, R18 ;  /* 0x000000130b187223 */ /* 0x004fc60000000012 */
[----:B------:R-:W2:Y:S01]  /*0660*/  LDG.E R11, desc[UR6][R14.64+0x1c] ;  /* 0x00001c060e0b7981 */ /* 0x000ea2000c1e1900 */
[----:B------:R-:W-:-:S04]  /*0670*/  IMAD.WIDE.U32 R18, R7, 0x4, R12 ;  /* 0x0000000407127825 */ /* 0x000fc800078e000c */
[----:B---3--:R-:W-:Y:S01]  /*0680*/  FFMA R24, R5, R10, R24 ;  /* 0x0000000a05187223 */ /* 0x008fe20000000018 */
[----:B------:R-:W3:Y:S04]  /*0690*/  LDG.E R7, desc[UR6][R18.64] ;  /* 0x0000000612077981 */ /* 0x000ee8000c1e1900 */
[----:B------:R-:W3:Y:S04]  /*06a0*/  LDG.E R10, desc[UR6][R14.64+0x24] ;  /* 0x000024060e0a7981 */ /* 0x000ee8000c1e1900 */
[----:B------:R5:W3:Y:S02]  /*06b0*/  LDG.E R5, desc[UR6][R28.64] ;  /* 0x000000061c057981 */ /* 0x000ae4000c1e1900 */
[----:B-----5:R-:W-:Y:S01]  /*06c0*/  FFMA R28, R22, R27, R24 ;  /* 0x0000001b161c7223 */ /* 0x020fe20000000018 */
[C---:B------:R-:W-:Y:S01]  /*06d0*/  IADD3 R27, PT, PT, R4.reuse, 0xb, RZ ;  /* 0x0000000b041b7810 */ /* 0x040fe20007ffe0ff */
[----:B------:R-:W5:Y:S04]  /*06e0*/  LDG.E R22, desc[UR6][R14.64+0x28] ;  /* 0x000028060e167981 */ /* 0x000f68000c1e1900 */
[----:B------:R-:W-:Y:S01]  /*06f0*/  IMAD.WIDE.U32 R18, R27, 0x4, R12 ;  /* 0x000000041b127825 */ /* 0x000fe200078e000c */
[----:B------:R-:W5:Y:S04]  /*0700*/  LDG.E R24, desc[UR6][R14.64+0x2c] ;  /* 0x00002c060e187981 */ /* 0x000f68000c1e1900 */
[----:B------:R-:W5:Y:S04]  /*0710*/  LDG.E R27, desc[UR6][R14.64+0x30] ;  /* 0x000030060e1b7981 */ /* 0x000f68000c1e1900 */
[----:B------:R-:W5:Y:S01]  /*0720*/  LDG.E R18, desc[UR6][R18.64] ;  /* 0x0000000612127981 */ /* 0x000f62000c1e1900 */
[----:B------:R-:W-:Y:S01]  /*0730*/  FFMA R26, R25, R26, R28 ;  /* 0x0000001a191a7223 */ /* 0x000fe2000000001c */
[----:B------:R-:W-:-:S03]  /*0740*/  IADD3 R25, PT, PT, R4, 0xc, RZ ;  /* 0x0000000c04197810 */ /* 0x000fc60007ffe0ff */
[----:B----4-:R-:W-:Y:S01]  /*0750*/  FFMA R26, R21, R20, R26 ;  /* 0x00000014151a7223 */ /* 0x010fe2000000001a */
[----:B------:R-:W-:Y:S01]  /*0760*/  IADD3 R29, PT, PT, R4, 0xd, RZ ;  /* 0x0000000d041d7810 */ /* 0x000fe20007ffe0ff */
[----:B------:R-:W-:-:S04]  /*0770*/  IMAD.WIDE.U32 R20, R25, 0x4, R12 ;  /* 0x0000000419147825 */ /* 0x000fc800078e000c */
[----:B------:R-:W-:Y:S01]  /*0780*/  FFMA R26, R23, R2, R26 ;  /* 0x00000002171a7223 */ /* 0x000fe2000000001a */
[C---:B------:R-:W-:Y:S01]  /*0790*/  IADD3 R23, PT, PT, R4.reuse, 0xe, RZ ;  /* 0x0000000e04177810 */ /* 0x040fe20007ffe0ff */
[----:B------:R-:W-:Y:S01]  /*07a0*/  IMAD.WIDE.U32 R28, R29, 0x4, R12 ;  /* 0x000000041d1c7825 */ /* 0x000fe200078e000c */
[----:B------:R0:W4:Y:S01]  /*07b0*/  LDG.E R2, desc[UR6][R20.64] ;  /* 0x0000000614027981 */ /* 0x000122000c1e1900 */
[----:B------:R-:W-:-:S03]  /*07c0*/  IADD3 R25, PT, PT, R4, 0xf, RZ ;  /* 0x0000000f04197810 */ /* 0x000fc60007ffe0ff */
[----:B------:R-:W4:Y:S04]  /*07d0*/  LDG.E R19, desc[UR6][R14.64+0x38] ;  /* 0x000038060e137981 */ /* 0x000f28000c1e1900 */
[----:B------:R1:W4:Y:S01]  /*07e0*/  LDG.E R28, desc[UR6][R28.64] ;  /* 0x000000061c1c7981 */ /* 0x000322000c1e1900 */
[----:B0-----:R-:W-:-:S06]  /*07f0*/  IMAD.WIDE.U32 R20, R23, 0x4, R12 ;  /* 0x0000000417147825 */ /* 0x001fcc00078e000c */
[----:B------:R-:W4:Y:S01]  /*0800*/  LDG.E R20, desc[UR6][R20.64] ;  /* 0x0000000614147981 */ /* 0x000f22000c1e1900 */
[----:B-1----:R-:W-:-:S03]  /*0810*/  IADD3 R29, PT, PT, R4, 0x12, RZ ;  /* 0x00000012041d7810 */ /* 0x002fc60007ffe0ff */
[----:B------:R-:W4:Y:S01]  /*0820*/  LDG.E R21, desc[UR6][R14.64+0x44] ;  /* 0x000044060e157981 */ /* 0x000f22000c1e1900 */
[----:B--2---:R-:W-:-:S03]  /*0830*/  FFMA R6, R11, R6, R26 ;  /* 0x000000060b067223 */ /* 0x004fc6000000001a */
[----:B------:R-:W4:Y:S01]  /*0840*/  LDG.E R11, desc[UR6][R14.64+0x34] ;  /* 0x000034060e0b7981 */ /* 0x000f22000c1e1900 */
[----:B------:R-:W-:Y:S01]  /*0850*/  FFMA R23, R9, R8, R6 ;  /* 0x0000000809177223 */ /* 0x000fe20000000006 */
[----:B------:R-:W-:Y:S01]  /*0860*/  IMAD.WIDE.U32 R8, R25, 0x4, R12 ;  /* 0x0000000419087825 */ /* 0x000fe200078e000c */
[----:B------:R-:W-:Y:S01]  /*0870*/  IADD3 R26, PT, PT, R4, 0x11, RZ ;  /* 0x00000011041a7810 */ /* 0x000fe20007ffe0ff */
[----:B------:R-:W2:Y:S02]  /*0880*/  LDG.E R25, desc[UR6][R14.64+0x3c] ;  /* 0x00003c060e197981 */ /* 0x000ea4000c1e1900 */
[----:B---3--:R-:W-:Y:S01]  /*0890*/  FFMA R7, R10, R7, R23 ;  /* 0x000000070a077223 */ /* 0x008fe20000000017 */
[----:B------:R-:W-:Y:S01]  /*08a0*/  IADD3 R23, PT, PT, R4, 0x10, RZ ;  /* 0x0000001004177810 */ /* 0x000fe20007ffe0ff */
[----:B------:R0:W3:Y:S02]  /*08b0*/  LDG.E R10, desc[UR6][R8.64] ;  /* 0x00000006080a7981 */ /* 0x0000e4000c1e1900 */
[----:B-----5:R-:W-:-:S02]  /*08c0*/  FFMA R16, R22, R5, R7 ;  /* 0x0000000516107223 */ /* 0x020fc40000000007 */
[--C-:B------:R-:W-:Y:S01]  /*08d0*/  IMAD.WIDE.U32 R6, R23, 0x4, R12.reuse ;  /* 0x0000000417067825 */ /* 0x100fe200078e000c */
[----:B------:R-:W3:Y:S03]  /*08e0*/  LDG.E R5, desc[UR6][R14.64+0x40] ;  /* 0x000040060e057981 */ /* 0x000ee6000c1e1900 */
[----:B------:R-:W-:-:S04]  /*08f0*/  IMAD.WIDE.U32 R22, R26, 0x4, R12 ;  /* 0x000000041a167825 */ /* 0x000fc800078e000c */
[----:B------:R-:W-:Y:S01]  /*0900*/  FFMA R16, R24, R17, R16 ;  /* 0x0000001118107223 */ /* 0x000fe20000000010 */
[----:B------:R1:W5:Y:S01]  /*0910*/  LDG.E R26, desc[UR6][R6.64] ;  /* 0x00000006061a7981 */ /* 0x000362000c1e1900 */
[C---:B------:R-:W-:Y:S01]  /*0920*/  IADD3 R17, PT, PT, R4.reuse, 0x13, RZ ;  /* 0x0000001304117810 */ /* 0x040fe20007ffe0ff */
[----:B0-----:R-:W-:Y:S02]  /*0930*/  IMAD.WIDE.U32 R8, R29, 0x4, R12 ;  /* 0x000000041d087825 */ /* 0x001fe400078e000c */
[----:B------:R-:W5:Y:S02]  /*0940*/  LDG.E R22, desc[UR6][R22.64] ;  /* 0x0000000616167981 */ /* 0x000f64000c1e1900 */
[----:B------:R-:W-:Y:S02]  /*0950*/  FFMA R18, R27, R18, R16 ;  /* 0x000000121b127223 */ /* 0x000fe40000000010 */
[----:B------:R-:W5:Y:S01]  /*0960*/  LDG.E R27, desc[UR6][R14.64+0x48] ;  /* 0x000048060e1b7981 */ /* 0x000f62000c1e1900 */
[----:B------:R-:W-:Y:S01]  /*0970*/  IMAD.WIDE.U32 R16, R17, 0x4, R12 ;  /* 0x0000000411107825 */ /* 0x000fe200078e000c */
[----:B-1----:R-:W-:-:S02]  /*0980*/  IADD3 R7, PT, PT, R4, 0x14, RZ ;  /* 0x0000001404077810 */ /* 0x002fc40007ffe0ff */
[----:B------:R-:W5:Y:S04]  /*0990*/  LDG.E R9, desc[UR6][R8.64] ;  /* 0x0000000608097981 */ /* 0x000f68000c1e1900 */
[----:B------:R-:W5:Y:S01]  /*09a0*/  LDG.E R24, desc[UR6][R14.64+0x4c] ;  /* 0x00004c060e187981 */ /* 0x000f62000c1e1900 */
[----:B------:R-:W-:-:S03]  /*09b0*/  IMAD.WIDE.U32 R6, R7, 0x4, R12 ;  /* 0x0000000407067825 */ /* 0x000fc600078e000c */
[----:B------:R-:W5:Y:S04]  /*09c0*/  LDG.E R16, desc[UR6][R16.64] ;  /* 0x0000000610107981 */ /* 0x000f68000c1e1900 */
[----:B------:R-:W5:Y:S04]  /*09d0*/  LDG.E R23, desc[UR6][R14.64+0x50] ;  /* 0x000050060e177981 */ /* 0x000f68000c1e1900 */
[----:B------:R0:W5:Y:S04]  /*09e0*/  LDG.E R29, desc[UR6][R6.64] ;  /* 0x00000006061d7981 */ /* 0x000168000c1e1900 */
[----:B------:R-:W5:Y:S04]  /*09f0*/  LDG.E R8, desc[UR6][R14.64+0x54] ;  /* 0x000054060e087981 */ /* 0x000f68000c1e1900 */
[----:B------:R-:W5:Y:S01]  /*0a00*/  LDG.E R17, desc[UR6][R14.64+0x58] ;  /* 0x000058060e117981 */ /* 0x000f62000c1e1900 */
[----:B----4-:R-:W-:-:S04]  /*0a10*/  FFMA R2, R11, R2, R18 ;  /* 0x000000020b027223 */ /* 0x010fc80000000012 */
[----:B------:R-:W-:Y:S01]  /*0a20*/  FFMA R2, R19, R28, R2 ;  /* 0x0000001c13027223 */ /* 0x000fe20000000002 */
[----:B------:R-:W-:-:S03]  /*0a30*/  IADD3 R19, PT, PT, R4, 0x15, RZ ;  /* 0x0000001504137810 */ /* 0x000fc60007ffe0ff */
[----:B--2---:R-:W-:Y:S01]  /*0a40*/  FFMA R20, R25, R20, R2 ;  /* 0x0000001419147223 */ /* 0x004fe20000000002 */
[C---:B------:R-:W-:Y:S02]  /*0a50*/  IADD3 R25, PT, PT, R4.reuse, 0x17, RZ ;  /* 0x0000001704197810 */ /* 0x040fe40007ffe0ff */
[----:B------:R-:W-:Y:S01]  /*0a60*/  IADD3 R11, PT, PT, R4, 0x16, RZ ;  /* 0x00000016040b7810 */ /* 0x000fe20007ffe0ff */
[----:B------:R-:W-:-:S04]  /*0a70*/  IMAD.WIDE.U32 R18, R19, 0x4, R12 ;  /* 0x0000000413127825 */ /* 0x000fc800078e000c */
[----:B0-----:R-:W-:Y:S01]  /*0a80*/  IMAD.WIDE.U32 R6, R25, 0x4, R12 ;  /* 0x0000000419067825 */ /* 0x001fe200078e000c */
[C---:B------:R-:W-:Y:S01]  /*0a90*/  IADD3 R25, PT, PT, R4.reuse, 0x18, RZ ;  /* 0x0000001804197810 */ /* 0x040fe20007ffe0ff */
[----:B------:R0:W2:Y:S02]  /*0aa0*/  LDG.E R2, desc[UR6][R18.64] ;  /* 0x0000000612027981 */ /* 0x0000a4000c1e1900 */
[----:B---3--:R-:W-:Y:S01]  /*0ab0*/  FFMA R20, R5, R10, R20 ;  /* 0x0000000a05147223 */ /* 0x008fe20000000014 */
[----:B------:R-:W-:Y:S01]  /*0ac0*/  IMAD.WIDE.U32 R10, R11, 0x4, R12 ;  /* 0x000000040b0a7825 */ /* 0x000fe200078e000c */
[----:B------:R1:W3:Y:S03]  /*0ad0*/  LDG.E R5, desc[UR6][R6.64] ;  /* 0x0000000606057981 */ /* 0x0002e6000c1e1900 */
[----:B-----5:R-:W-:Y:S01]  /*0ae0*/  FFMA R28, R21, R26, R20 ;  /* 0x0000001a151c7223 */ /* 0x020fe20000000014 */
[----:B------:R-:W-:Y:S01]  /*0af0*/  IMAD.WIDE.U32 R20, R25, 0x4, R12 ;  /* 0x0000000419147825 */ /* 0x000fe200078e000c */
[----:B------:R-:W4:Y:S01]  /*0b00*/  LDG.E R10, desc[UR6][R10.64] ;  /* 0x000000060a0a7981 */ /* 0x000f22000c1e1900 */
[----:B------:R-:W-:-:S03]  /*0b10*/  IADD3 R26, PT, PT, R4, 0x19, RZ ;  /* 0x00000019041a7810 */ /* 0x000fc60007ffe0ff */
[----:B------:R-:W4:Y:S01]  /*0b20*/  LDG.E R25, desc[UR6][R14.64+0x5c] ;  /* 0x00005c060e197981 */ /* 0x000f22000c1e1900 */
[----:B------:R-:W-:Y:S01]  /*0b30*/  FFMA R22, R27, R22, R28 ;  /* 0x000000161b167223 */ /* 0x000fe2000000001c */
[----:B------:R-:W-:Y:S01]  /*0b40*/  IADD3 R27, PT, PT, R4, 0x1a, RZ ;  /* 0x0000001a041b7810 */ /* 0x000fe20007ffe0ff */
[----:B0-----:R-:W-:Y:S01]  /*0b50*/  IMAD.WIDE.U32 R18, R26, 0x4, R12 ;  /* 0x000000041a127825 */ /* 0x001fe200078e000c */
[----:B------:R-:W5:Y:S04]  /*0b60*/  LDG.E R20, desc[UR6][R20.64] ;  /* 0x0000000614147981 */ /* 0x000f68000c1e1900 */
[----:B------:R-:W5:Y:S01]  /*0b70*/  LDG.E R11, desc[UR6][R14.64+0x64] ;  /* 0x000064060e0b7981 */ /* 0x000f62000c1e1900 */
[----:B------:R-:W-:-:S03]  /*0b80*/  FFMA R22, R24, R9, R22 ;  /* 0x0000000918167223 */ /* 0x000fc60000000016 */
[----:B------:R-:W3:Y:S01]  /*0b90*/  LDG.E R24, desc[UR6][R14.64+0x60] ;  /* 0x000060060e187981 */ /* 0x000ee2000c1e1900 */
[C---:B------:R-:W-:Y:S01]  /*0ba0*/  IADD3 R9, PT, PT, R4.reuse, 0x1b, RZ ;  /* 0x0000001b04097810 */ /* 0x040fe20007ffe0ff */
[----:B-1----:R-:W-:Y:S02]  /*0bb0*/  IMAD.WIDE.U32 R6, R27, 0x4, R12 ;  /* 0x000000041b067825 */ /* 0x002fe400078e000c */
[----:B------:R-:W5:Y:S02]  /*0bc0*/  LDG.E R18, desc[UR6][R18.64] ;  /* 0x0000000612127981 */ /* 0x000f64000c1e1900 */
[----:B------:R-:W-:Y:S01]  /*0bd0*/  FFMA R22, R23, R16, R22 ;  /* 0x0000001017167223 */ /* 0x000fe20000000016 */
[----:B------:R-:W-:Y:S01]  /*0be0*/  IADD3 R23, PT, PT, R4, 0x1c, RZ ;  /* 0x0000001c04177810 */ /* 0x000fe20007ffe0ff */
[----:B------:R-:W5:Y:S04]  /*0bf0*/  LDG.E R27, desc[UR6][R14.64+0x68] ;  /* 0x000068060e1b7981 */ /* 0x000f68000c1e1900 */
[----:B------:R0:W5:Y:S01]  /*0c00*/  LDG.E R16, desc[UR6][R6.64] ;  /* 0x0000000606107981 */ /* 0x000162000c1e1900 */
[----:B------:R-:W-:Y:S01]  /*0c10*/  FFMA R26, R8, R29, R22 ;  /* 0x0000001d081a7223 */ /* 0x000fe20000000016 */
[--C-:B------:R-:W-:Y:S01]  /*0c20*/  IMAD.WIDE.U32 R8, R9, 0x4, R12.reuse ;  /* 0x0000000409087825 */ /* 0x100fe200078e000c */
[----:B------:R-:W-:Y:S01]  /*0c30*/  IADD3 R29, PT, PT, R4, 0x1d, RZ ;  /* 0x0000001d041d7810 */ /* 0x000fe20007ffe0ff */
[----:B------:R-:W5:Y:S02]  /*0c40*/  LDG.E R21, desc[UR6][R14.64+0x6c] ;  /* 0x00006c060e157981 */ /* 0x000f64000c1e1900 */
[----:B------:R-:W-:-:S02]  /*0c50*/  IMAD.WIDE.U32 R22, R23, 0x4, R12 ;  /* 0x0000000417167825 */ /* 0x000fc400078e000c */
[----:B------:R-:W5:Y:S02]  /*0c60*/  LDG.E R8, desc[UR6][R8.64] ;  /* 0x0000000608087981 */ /* 0x000f64000c1e1900 */
[----:B0-----:R-:W-:Y:S02]  /*0c70*/  IMAD.WIDE.U32 R6, R29, 0x4, R12 ;  /* 0x000000041d067825 */ /* 0x001fe400078e000c */
[----:B------:R-:W5:Y:S04]  /*0c80*/  LDG.E R19, desc[UR6][R14.64+0x70] ;  /* 0x000070060e137981 */ /* 0x000f68000c1e1900 */
[----:B------:R-:W5:Y:S04]  /*0c90*/  LDG.E R22, desc[UR6][R22.64] ;  /* 0x0000000616167981 */ /* 0x000f68000c1e1900 */
[----:B------:R-:W5:Y:S04]  /*0ca0*/  LDG.E R29, desc[UR6][R14.64+0x74] ;  /* 0x000074060e1d7981 */ /* 0x000f68000c1e1900 */
[----:B------:R-:W5:Y:S04]  /*0cb0*/  LDG.E R7, desc[UR6][R6.64] ;  /* 0x0000000606077981 */ /* 0x000f68000c1e1900 */
[----:B------:R0:W5:Y:S01]  /*0cc0*/  LDG.E R28, desc[UR6][R14.64+0x78] ;  /* 0x000078060e1c7981 */ /* 0x000162000c1e1900 */
[----:B------:R-:W-:-:S04]  /*0cd0*/  UIADD3 UR4, UPT, UPT, UR4, 0x1e, URZ ;  /* 0x0000001e04047890 */ /* 0x000fc8000fffe0ff */
[----:B------:R-:W-:Y:S01]  /*0ce0*/  UISETP.NE.AND UP0, UPT, UR4, URZ, UPT ;  /* 0x000000ff0400728c */ /* 0x000fe2000bf05270 */
[----:B------:R-:W-:Y:S02]  /*0cf0*/  IADD3 R4, PT, PT, R4, 0x1e, RZ ;  /* 0x0000001e04047810 */ /* 0x000fe40007ffe0ff */
[----:B0-----:R-:W-:-:S04]  /*0d00*/  IADD3 R14, P0, PT, R14, 0x78, RZ ;  /* 0x000000780e0e7810 */ /* 0x001fc80007f1e0ff */
[----:B------:R-:W-:Y:S01]  /*0d10*/  IADD3.X R9, PT, PT, RZ, R15, RZ, P0, !PT ;  /* 0x0000000fff097210 */ /* 0x000fe200007fe4ff */
[----:B--2---:R-:W-:-:S04]  /*0d20*/  FFMA R2, R17, R2, R26 ;  /* 0x0000000211027223 */ /* 0x004fc8000000001a */
[----:B----4-:R-:W-:-:S04]  /*0d30*/  FFMA R25, R25, R10, R2 ;  /* 0x0000000a19197223 */ /* 0x010fc80000000002 */
[----:B---3--:R-:W-:-:S04]  /*0d40*/  FFMA R24, R24, R5, R25 ;  /* 0x0000000518187223 */ /* 0x008fc80000000019 */
[----:B-----5:R-:W-:-:S04]  /*0d50*/  FFMA R20, R11, R20, R24 ;  /* 0x000000140b147223 */ /* 0x020fc80000000018 */
[----:B------:R-:W-:-:S04]  /*0d60*/  FFMA R18, R27, R18, R20 ;  /* 0x000000121b127223 */ /* 0x000fc80000000014 */
[----:B------:R-:W-:-:S04]  /*0d70*/  FFMA R16, R21, R16, R18 ;  /* 0x0000001015107223 */ /* 0x000fc80000000012 */
[----:B------:R-:W-:-:S04]  /*0d80*/  FFMA R8, R19, R8, R16 ;  /* 0x0000000813087223 */ /* 0x000fc80000000010 */
[----:B------:R-:W-:-:S04]  /*0d90*/  FFMA R29, R29, R22, R8 ;  /* 0x000000161d1d7223 */ /* 0x000fc80000000008 */
[----:B------:R-:W-:Y:S01]  /*0da0*/  FFMA R18, R28, R7, R29 ;  /* 0x000000071c127223 */ /* 0x000fe2000000001d */
[----:B------:R-:W-:Y:S06]  /*0db0*/  BRA.U UP0, `(.L_x_0) ;  /* 0xfffffff500907547 */ /* 0x000fec000b83ffff */
[----:B------:R-:W0:Y:S01]  /*0dc0*/  F2F.F64.F32 R18, R18 ;  /* 0x0000001200127310 */ /* 0x000e220000201800 */
[----:B------:R-:W-:Y:S01]  /*0dd0*/  UMOV UR4, 0x571f7693 ;  /* 0x571f769300047882 */ /* 0x000fe20000000000 */
[----:B------:R-:W-:Y:S02]  /*0de0*/  UMOV UR5, 0x3fe55555 ;  /* 0x3fe5555500057882 */ /* 0x000fe40000000000 */
[----:B0-----:R-:W-:-:S06]  /*0df0*/  DMUL R4, R18, UR4 ;  /* 0x0000000412047c28 */ /* 0x001fcc0008000000 */
[----:B------:R-:W0:Y:S02]  /*0e00*/  F2F.F32.F64 R6, R4 ;  /* 0x0000000400067310 */ /* 0x000e240000301000 */
[----:B0-----:R-:W-:-:S13]  /*0e10*/  FSETP.GE.AND P0, PT, |R6|, 0.55000001192092895508, PT ;  /* 0x3f0ccccd0600780b */ /* 0x001fda0003f06200 */
[----:B------:R-:W-:Y:S05]  /*0e20*/  @!P0 BRA `(.L_x_1) ;  /* 0x00000000004c8947 */ /* 0x000fea0003800000 */
[----:B------:R-:W-:-:S04]  /*0e30*/  FADD R2, |R6|, |R6| ;  /* 0x4000000606027221 */ /* 0x000fc80000000200 */
[----:B------:R-:W-:-:S04]  /*0e40*/  FMUL R4, R2, 1.4426950216293334961 ;  /* 0x3fb8aa3b02047820 */ /* 0x000fc80000400000 */
[----:B------:R0:W1:Y:S02]  /*0e50*/  FRND.TRUNC R5, R4 ;  /* 0x0000000400057307 */ /* 0x000064000020d000 */
[----:B0-----:R-:W-:Y:S02]  /*0e60*/  MOV R4, 0x3f800000 ;  /* 0x3f80000000047802 */ /* 0x001fe40000000f00 */
[C---:B-1----:R-:W-:Y:S01]  /*0e70*/  FSETP.GEU.AND P0, PT, R5.reuse, -126, PT ;  /* 0xc2fc00000500780b */ /* 0x042fe20003f0e000 */
[----:B------:R-:W-:-:S04]  /*0e80*/  FFMA R2, R5, -0.693145751953125, R2 ;  /* 0xbf31720005027823 */ /* 0x000fc80000000002 */
[----:B------:R-:W-:-:S04]  /*0e90*/  FFMA R2, R5, -1.428606765330187045e-06, R2 ;  /* 0xb5bfbe8e05027823 */ /* 0x000fc80000000002 */
[----:B------:R-:W-:-:S04]  /*0ea0*/  FMUL R2, R2, 1.4426950216293334961 ;  /* 0x3fb8aa3b02027820 */ /* 0x000fc80000400000 */
[----:B------:R-:W-:Y:S02]  /*0eb0*/  @!P0 FMUL R5, R5, 0.5 ;  /* 0x3f00000005058820 */ /* 0x000fe40000400000 */
[----:B------:R-:W-:Y:S08]  /*0ec0*/  MUFU.EX2 R2, R2 ;  /* 0x0000000200027308 */ /* 0x000ff00000000800 */
[----:B------:R-:W0:Y:S02]  /*0ed0*/  MUFU.EX2 R7, R5 ;  /* 0x0000000500077308 */ /* 0x000e240000000800 */
[----:B0-----:R-:W-:Y:S01]  /*0ee0*/  @!P0 FMUL R7, R7, R7 ;  /* 0x0000000707078220 */ /* 0x001fe20000400000 */
[----:B------:R-:W-:-:S03]  /*0ef0*/  FSETP.GE.AND P0, PT, |R6|, 88, PT ;  /* 0x42b000000600780b */ /* 0x000fc60003f06200 */
[----:B------:R-:W-:-:S06]  /*0f00*/  FFMA R7, R2, R7, 1 ;  /* 0x3f80000002077423 */ /* 0x000fcc0000000007 */
[----:B------:R-:W0:Y:S02]  /*0f10*/  MUFU.RCP R7, R7 ;  /* 0x0000000700077308 */ /* 0x000e240000001000 */
[----:B0-----:R-:W-:-:S05]  /*0f20*/  FFMA R4, R7, -2, R4 ;  /* 0xc000000007047823 */ /* 0x001fca0000000004 */
[----:B------:R-:W-:-:S04]  /*0f30*/  SEL R4, R4, 0x3f800000, !P0 ;  /* 0x3f80000004047807 */ /* 0x000fc80004000000 */
[----:B------:R-:W-:Y:S01]  /*0f40*/  LOP3.LUT R8, R4, 0x80000000, R6, 0xf8, !PT ;  /* 0x8000000004087812 */ /* 0x000fe200078ef806 */
[----:B------:R-:W-:Y:S06]  /*0f50*/  BRA `(.L_x_2) ;  /* 0x0000000000247947 */ /* 0x000fec0003800000 */
.L_x_1:
[----:B------:R-:W-:Y:S01]  /*0f60*/  MOV R5, 0x3c86a81b ;  /* 0x3c86a81b00057802 */ /* 0x000fe20000000f00 */
[C---:B------:R-:W-:Y:S01]  /*0f70*/  FMUL R2, R6.reuse, R6 ;  /* 0x0000000606027220 */ /* 0x040fe20000400000 */
[----:B------:R-:W-:-:S03]  /*0f80*/  FSETP.NEU.AND P0, PT, R6, RZ, PT ;  /* 0x000000ff0600720b */ /* 0x000fc60003f0d000 */
[----:B------:R-:W-:-:S04]  /*0f90*/  FFMA R5, R2, R5, -0.052671812474727630615 ;  /* 0xbd57be6602057423 */ /* 0x000fc80000000005 */
[----:B------:R-:W-:-:S04]  /*0fa0*/  FFMA R5, R2, R5, 0.13320724666118621826 ;  /* 0x3e08677b02057423 */ /* 0x000fc80000000005 */
[----:B------:R-:W-:-:S04]  /*0fb0*/  FFMA R5, R2, R5, -0.33332946896553039551 ;  /* 0xbeaaaa2902057423 */ /* 0x000fc80000000005 */
[----:B------:R-:W-:-:S04]  /*0fc0*/  FMUL R5, R2, R5 ;  /* 0x0000000502057220 */ /* 0x000fc80000400000 */
[C-C-:B------:R-:W-:Y:S01]  /*0fd0*/  FFMA R8, R6.reuse, R5, R6.reuse ;  /* 0x0000000506087223 */ /* 0x140fe20000000006 */
[----:B------:R-:W-:-:S07]  /*0fe0*/  @!P0 FADD R8, R6, R6 ;  /* 0x0000000606088221 */ /* 0x000fce0000000000 */
.L_x_2:
[----:B------:R-:W0:Y:S01]  /*0ff0*/  F2F.F64.F32 R4, R8 ;  /* 0x0000000800047310 */ /* 0x000e220000201800 */
[----:B------:R-:W1:Y:S01]  /*1000*/  LDC.64 R6, c[0x0][0x390] ;  /* 0x0000e400ff067b82 */ /* 0x000e620000000a00 */
[----:B------:R-:W-:Y:S01]  /*1010*/  UMOV UR4, 0x8ef34d6a ;  /* 0x8ef34d6a00047882 */ /* 0x000fe20000000000 */
[----:B------:R-:W-:Y:S01]  /*1020*/  UMOV UR5, 0x3ffb7453 ;  /* 0x3ffb745300057882 */ /* 0x000fe20000000000 */
[----:B------:R-:W-:Y:S01]  /*1030*/  IMAD R3, R3, 0xa, R0 ;  /* 0x0000000a03037824 */ /* 0x000fe200078e0200 */
[----:B0-----:R-:W-:-:S10]  /*1040*/  DMUL R4, R4, UR4 ;  /* 0x0000000404047c28 */ /* 0x001fd40008000000 */
[----:B------:R-:W0:Y:S01]  /*1050*/  F2F.F32.F64 R5, R4 ;  /* 0x0000000400057310 */ /* 0x000e220000301000 */
[----:B-1----:R-:W-:-:S05]  /*1060*/  IMAD.WIDE.U32 R2, R3, 0x4, R6 ;  /* 0x0000000403027825 */ /* 0x002fca00078e0006 */
[----:B0-----:R-:W-:Y:S01]  /*1070*/  STG.E desc[UR6][R2.64], R5 ;  /* 0x0000000502007986 */ /* 0x001fe2000c101906 */
[----:B------:R-:W-:Y:S05]  /*1080*/  EXIT ;  /* 0x000000000000794d */ /* 0x000fea0003800000 */
.L_x_3:
[----:B------:R-:W-:-:S00]  /*1090*/  BRA `(.L_x_3) ;  /* 0xfffffffc00fc7947 */ /* 0x000fc0000383ffff */
[----:B------:R-:W-:-:S00]  /*10a0*/  NOP ;  /* 0x0000000000007918 */ /* 0x000fc00000000000 */
        /* <DEDUP_REMOVED lines=13> */
.L_x_16:


//--------------------- .text._Z17executeThirdLayerPfS_S_ --------------------------
	.section	.text._Z17executeThirdLayerPfS_S_,"ax",@progbits
	.align	128
        .global         _Z17executeThirdLayerPfS_S_
        .type           _Z17executeThirdLayerPfS_S_,@function
        .size           _Z17executeThirdLayerPfS_S_,(.L_x_17 - _Z17executeThirdLayerPfS_S_)
        .other          _Z17executeThirdLayerPfS_S_,@"STO_CUDA_ENTRY STV_DEFAULT"
_Z17executeThirdLayerPfS_S_:
.text._Z17executeThirdLayerPfS_S_:
        /* <DEDUP_REMOVED lines=64> */
.L_x_4:
[C---:B------:R-:W-:Y:S01]  /*0400*/  IMAD.WIDE.U32 R16, R4.reuse, 0x4, R12 ;  /* 0x0000000404107825 */ /* 0x040fe200078e000c */
[----:B------:R-:W-:Y:S02]  /*0410*/  IADD3 R21, PT, PT, R4, 0x1, RZ ;  /* 0x0000000104157810 */ /* 0x000fe40007ffe0ff */
[----:B------:R-:W-:-:S03]  /*0420*/  MOV R15, R9 ;  /* 0x00000009000f7202 */ /* 0x000fc60000000f00 */
[----:B------:R-:W-:Y:S01]  /*0430*/  IMAD.WIDE.U32 R20, R21, 0x4, R12 ;  /* 0x0000000415147825 */ /* 0x000fe200078e000c */
[----:B------:R0:W2:Y:S04]  /*0440*/  LDG.E R16, desc[UR6][R16.64] ;  /* 0x0000000610107981 */ /* 0x0000a8000c1e1900 */
[----:B------:R-:W2:Y:S04]  /*0450*/  LDG.E R5, desc[UR6][R14.64+0x4] ;  /* 0x000004060e057981 */ /* 0x000ea8000c1e1900 */
[----:B------:R1:W3:Y:S04]  /*0460*/  LDG.E R11, desc[UR6][R20.64] ;  /* 0x00000006140b7981 */ /* 0x0002e8000c1e1900 */
[----:B------:R-:W3:Y:S01]  /*0470*/  LDG.E R27, desc[UR6][R14.64+0x8] ;  /* 0x000008060e1b7981 */ /* 0x000ee2000c1e1900 */
[----:B------:R-:W-:-:S02]  /*0480*/  IADD3 R29, PT, PT, R4, 0x2, RZ ;  /* 0x00000002041d7810 */ /* 0x000fc40007ffe0ff */
[C---:B------:R-:W-:Y:S01]  /*0490*/  IADD3 R19, PT, PT, R4.reuse, 0x3, RZ ;  /* 0x0000000304137810 */ /* 0x040fe20007ffe0ff */
[----:B------:R-:W4:Y:S01]  /*04a0*/  LDG.E R26, desc[UR6][R14.64+0xc] ;  /* 0x00000c060e1a7981 */ /* 0x000f22000c1e1900 */
[C---:B------:R-:W-:Y:S01]  /*04b0*/  IADD3 R9, PT, PT, R4.reuse, 0x4, RZ ;  /* 0x0000000404097810 */ /* 0x040fe20007ffe0ff */
[--C-:B------:R-:W-:Y:S01]  /*04c0*/  IMAD.WIDE.U32 R28, R29, 0x4, R12.reuse ;  /* 0x000000041d1c7825 */ /* 0x100fe200078e000c */
[----:B------:R-:W-:Y:S01]  /*04d0*/  IADD3 R7, PT, PT, R4, 0x5, RZ ;  /* 0x0000000504077810 */ /* 0x000fe20007ffe0ff */
[----:B------:R-:W5:Y:S02]  /*04e0*/  LDG.E R24, desc[UR6][R14.64+0x10] ;  /* 0x000010060e187981 */ /* 0x000f64000c1e1900 */
[--C-:B------:R-:W-:Y:S02]  /*04f0*/  IMAD.WIDE.U32 R18, R19, 0x4, R12.reuse ;  /* 0x0000000413127825 */ /* 0x100fe400078e000c */
[----:B------:R-:W4:Y:S02]  /*0500*/  LDG.E R10, desc[UR6][R28.64] ;  /* 0x000000061c0a7981 */ /* 0x000f24000c1e1900 */
[----:B------:R-:W-:-:S02]  /*0510*/  IMAD.WIDE.U32 R8, R9, 0x4, R12 ;  /* 0x0000000409087825 */ /* 0x000fc400078e000c */
[----:B------:R1:W5:Y:S01]  /*0520*/  LDG.E R25, desc[UR6][R18.64] ;  /* 0x0000000612197981 */ /* 0x000362000c1e1900 */
[----:B0-----:R-:W-:-:S03]  /*0530*/  IADD3 R17, PT, PT, R4, 0x6, RZ ;  /* 0x0000000604117810 */ /* 0x001fc60007ffe0ff */
[----:B------:R-:W5:Y:S01]  /*0540*/  LDG.E R23, desc[UR6][R8.64] ;  /* 0x0000000608177981 */ /* 0x000f62000c1e1900 */
[----:B-1----:R-:W-:-:S03]  /*0550*/  IADD3 R21, PT, PT, R4, 0x7, RZ ;  /* 0x0000000704157810 */ /* 0x002fc60007ffe0ff */
[----:B------:R-:W5:Y:S01]  /*0560*/  LDG.E R22, desc[UR6][R14.64+0x14] ;  /* 0x000014060e167981 */ /* 0x000f62000c1e1900 */
[----:B------:R-:W-:-:S03]  /*0570*/  IMAD.WIDE.U32 R18, R7, 0x4, R12 ;  /* 0x0000000407127825 */ /* 0x000fc600078e000c */
[----:B------:R-:W5:Y:S01]  /*0580*/  LDG.E R2, desc[UR6][R14.64+0x18] ;  /* 0x000018060e027981 */ /* 0x000f62000c1e1900 */
[----:B------:R-:W-:-:S03]  /*0590*/  IMAD.WIDE.U32 R28, R17, 0x4, R12 ;  /* 0x00000004111c7825 */ /* 0x000fc600078e000c */
[----:B------:R0:W5:Y:S01]  /*05a0*/  LDG.E R7, desc[UR6][R18.64] ;  /* 0x0000000612077981 */ /* 0x000162000c1e1900 */
[----:B------:R-:W-:-:S03]  /*05b0*/  IMAD.WIDE.U32 R20, R21, 0x4, R12 ;  /* 0x0000000415147825 */ /* 0x000fc600078e000c */
[----:B------:R1:W5:Y:S01]  /*05c0*/  LDG.E R9, desc[UR6][R28.64] ;  /* 0x000000061c097981 */ /* 0x000362000c1e1900 */
[----:B------:R-:W-:-:S03]  /*05d0*/  IADD3 R17, PT, PT, R4, 0x8, RZ ;  /* 0x0000000804117810 */ /* 0x000fc60007ffe0ff */
[----:B------:R1:W5:Y:S01]  /*05e0*/  LDG.E R8, desc[UR6][R20.64] ;  /* 0x0000000614087981 */ /* 0x000362000c1e1900 */
[C---:B0-----:R-:W-:Y:S02]  /*05f0*/  IADD3 R19, PT, PT, R4.reuse, 0x9, RZ ;  /* 0x0000000904137810 */ /* 0x041fe40007ffe0ff */
[----:B-1----:R-:W-:-:S03]  /*0600*/  IADD3 R28, PT, PT, R4, 0xa, RZ ;  /* 0x0000000a041c7810 */ /* 0x002fc60007ffe0ff */
[--C-:B------:R-:W-:Y:S01]  /*0610*/  IMAD.WIDE.U32 R18, R19, 0x4, R12.reuse ;  /* 0x0000000413127825 */ /* 0x100fe200078e000c */
[----:B------:R-:W5:Y:S03]  /*0620*/  LDG.E R29, desc[UR6][R14.64+0x28] ;  /* 0x000028060e1d7981 */ /* 0x000f66000c1e1900 */
[----:B------:R-:W-:Y:S02]  /*0630*/  IMAD.WIDE.U32 R20, R28, 0x4, R12 ;  /* 0x000000041c147825 */ /* 0x000fe400078e000c */
[----:B------:R0:W5:Y:S04]  /*0640*/  LDG.E R18, desc[UR6][R18.64] ;  /* 0x0000000612127981 */ /* 0x000168000c1e1900 */
[----:B------:R1:W5:Y:S04]  /*0650*/  LDG.E R20, desc[UR6][R20.64] ;  /* 0x0000000614147981 */ /* 0x000368000c1e1900 */
[----:B------:R-:W5:Y:S01]  /*0660*/  LDG.E R28, desc[UR6][R14.64+0x2c] ;  /* 0x00002c060e1c7981 */ /* 0x000f62000c1e1900 */
[----:B--2---:R-:W-:-:S03]  /*0670*/  FFMA R5, R5, R16, R6 ;  /* 0x0000001005057223 */ /* 0x004fc60000000006 */
[----:B------:R-:W2:Y:S01]  /*0680*/  LDG.E R6, desc[UR6][R14.64+0x1c] ;  /* 0x00001c060e067981 */ /* 0x000ea2000c1e1900 */
[----:B------:R-:W-:-:S04]  /*0690*/  IMAD.WIDE.U32 R16, R17, 0x4, R12 ;  /* 0x0000000411107825 */ /* 0x000fc800078e000c */
[----:B---3--:R-:W-:Y:S02]  /*06a0*/  FFMA R11, R27, R11, R5 ;  /* 0x0000000b1b0b7223 */ /* 0x008fe40000000005 */
[----:B------:R-:W3:Y:S04]  /*06b0*/  LDG.E R16, desc[UR6][R16.64] ;  /* 0x0000000610107981 */ /* 0x000ee8000c1e1900 */
[----:B------:R-:W3:Y:S04]  /*06c0*/  LDG.E R5, desc[UR6][R14.64+0x20] ;  /* 0x000020060e057981 */ /* 0x000ee8000c1e1900 */
[----:B------:R-:W3:Y:S01]  /*06d0*/  LDG.E R27, desc[UR6][R14.64+0x24] ;  /* 0x000024060e1b7981 */ /* 0x000ee2000c1e1900 */
[----:B----4-:R-:W-:-:S03]  /*06e0*/  FFMA R11, R26, R10, R11 ;  /* 0x0000000a1a0b7223 */ /* 0x010fc6000000000b */
[----:B------:R-:W4:Y:S01]  /*06f0*/  LDG.E R17, desc[UR6][R14.64+0x30] ;  /* 0x000030060e117981 */ /* 0x000f22000c1e1900 */
[----:B-----5:R-:W-:Y:S01]  /*0700*/  FFMA R11, R24, R25, R11 ;  /* 0x00000019180b7223 */ /* 0x020fe2000000000b */
[----:B------:R-:W-:-:S03]  /*0710*/  IADD3 R25, PT, PT, R4, 0xb, RZ ;  /* 0x0000000b04197810 */ /* 0x000fc60007ffe0ff */
[----:B------:R-:W-:Y:S01]  /*0720*/  FFMA R22, R22, R23, R11 ;  /* 0x0000001716167223 */ /* 0x000fe2000000000b */
[C---:B------:R-:W-:Y:S01]  /*0730*/  IADD3 R23, PT, PT, R4.reuse, 0xc, RZ ;  /* 0x0000000c04177810 */ /* 0x040fe20007ffe0ff */
[----:B------:R-:W-:Y:S01]  /*0740*/  IMAD.WIDE.U32 R24, R25, 0x4, R12 ;  /* 0x0000000419187825 */ /* 0x000fe200078e000c */
[----:B------:R-:W-:-:S03]  /*0750*/  IADD3 R11, PT, PT, R4, 0xd, RZ ;  /* 0x0000000d040b7810 */ /* 0x000fc60007ffe0ff */
[----:B------:R-:W-:Y:S01]  /*0760*/  FFMA R7, R2, R7, R22 ;  /* 0x0000000702077223 */ /* 0x000fe20000000016 */
[--C-:B------:R-:W-:Y:S01]  /*0770*/  IMAD.WIDE.U32 R22, R23, 0x4, R12.reuse ;  /* 0x0000000417167825 */ /* 0x100fe200078e000c */
[----:B------:R-:W4:Y:S01]  /*0780*/  LDG.E R24, desc[UR6][R24.64] ;  /* 0x0000000618187981 */ /* 0x000f22000c1e1900 */
[C---:B0-----:R-:W-:Y:S02]  /*0790*/  IADD3 R19, PT, PT, R4.reuse, 0xe, RZ ;  /* 0x0000000e04137810 */ /* 0x041fe40007ffe0ff */
[----:B------:R-:W-:Y:S02]  /*07a0*/  IMAD.WIDE.U32 R10, R11, 0x4, R12 ;  /* 0x000000040b0a7825 */ /* 0x000fe400078e000c */
[----:B------:R-:W5:Y:S04]  /*07b0*/  LDG.E R22, desc[UR6][R22.64] ;  /* 0x0000000616167981 */ /* 0x000f68000c1e1900 */
[----:B------:R0:W5:Y:S04]  /*07c0*/  LDG.E R2, desc[UR6][R10.64] ;  /* 0x000000060a027981 */ /* 0x000168000c1e1900 */
[----:B------:R-:W5:Y:S04]  /*07d0*/  LDG.E R25, desc[UR6][R14.64+0x3c] ;  /* 0x00003c060e197981 */ /* 0x000f68000c1e1900 */
[----:B------:R-:W5:Y:S01]  /*07e0*/  LDG.E R23, desc[UR6][R14.64+0x38] ;  /* 0x000038060e177981 */ /* 0x000f62000c1e1900 */
[----:B-1----:R-:W-:Y:S01]  /*07f0*/  IADD3 R21, PT, PT, R4, 0x12, RZ ;  /* 0x0000001204157810 */ /* 0x002fe20007ffe0ff */
[----:B--2---:R-:W-:Y:S01]  /*0800*/  FFMA R26, R6, R9, R7 ;  /* 0x00000009061a7223 */ /* 0x004fe20000000007 */
[C---:B------:R-:W-:Y:S01]  /*0810*/  IADD3 R9, PT, PT, R4.reuse, 0xf, RZ ;  /* 0x0000000f04097810 */ /* 0x040fe20007ffe0ff */
[----:B------:R-:W-:Y:S01]  /*0820*/  IMAD.WIDE.U32 R6, R19, 0x4, R12 ;  /* 0x0000000413067825 */ /* 0x000fe200078e000c */
[----:B------:R-:W-:-:S05]  /*0830*/  IADD3 R19, PT, PT, R4, 0x10, RZ ;  /* 0x0000001004137810 */ /* 0x000fca0007ffe0ff */
[----:B------:R-:W2:Y:S01]  /*0840*/  LDG.E R6, desc[UR6][R6.64] ;  /* 0x0000000606067981 */ /* 0x000ea2000c1e1900 */
[----:B---3--:R-:W-:-:S03]  /*0850*/  FFMA R26, R5, R8, R26 ;  /* 0x00000008051a7223 */ /* 0x008fc6000000001a */
[----:B------:R-:W5:Y:S01]  /*0860*/  LDG.E R5, desc[UR6][R14.64+0x34] ;  /* 0x000034060e057981 */ /* 0x000f62000c1e1900 */
[----:B------:R-:W-:-:S04]  /*0870*/  IMAD.WIDE.U32 R8, R9, 0x4, R12 ;  /* 0x0000000409087825 */ /* 0x000fc800078e000c */
[----:B------:R-:W-:Y:S02]  /*0880*/  FFMA R26, R27, R16, R26 ;  /* 0x000000101b1a7223 */ /* 0x000fe4000000001a */
[----:B------:R-:W3:Y:S01]  /*0890*/  LDG.E R27, desc[UR6][R14.64+0x40] ;  /* 0x000040060e1b7981 */ /* 0x000ee2000c1e1900 */
[----:B0-----:R-:W-:Y:S01]  /*08a0*/  IMAD.WIDE.U32 R10, R19, 0x4, R12 ;  /* 0x00000004130a7825 */ /* 0x001fe200078e000c */
[----:B------:R-:W-:-:S03]  /*08b0*/  IADD3 R19, PT, PT, R4, 0x11, RZ ;  /* 0x0000001104137810 */ /* 0x000fc60007ffe0ff */
[----:B------:R-:W-:Y:S01]  /*08c0*/  FFMA R29, R29, R18, R26 ;  /* 0x000000121d1d7223 */ /* 0x000fe2000000001a */
[----:B------:R0:W3:Y:S01]  /*08d0*/  LDG.E R16, desc[UR6][R8.64] ;  /* 0x0000000608107981 */ /* 0x0000e2000c1e1900 */
[----:B------:R-:W-:-:S03]  /*08e0*/  IMAD.WIDE.U32 R18, R19, 0x4, R12 ;  /* 0x0000000413127825 */ /* 0x000fc600078e000c */
[----:B------:R-:W3:Y:S01]  /*08f0*/  LDG.E R10, desc[UR6][R10.64] ;  /* 0x000000060a0a7981 */ /* 0x000ee2000c1e1900 */
[----:B------:R-:W-:-:S03]  /*0900*/  FFMA R28, R28, R20, R29 ;  /* 0x000000141c1c7223 */ /* 0x000fc6000000001d */
[----:B------:R-:W3:Y:S01]  /*0910*/  LDG.E R7, desc[UR6][R14.64+0x44] ;  /* 0x000044060e077981 */ /* 0x000ee2000c1e1900 */
[--C-:B------:R-:W-:Y:S01]  /*0920*/  IMAD.WIDE.U32 R20, R21, 0x4, R12.reuse ;  /* 0x0000000415147825 */ /* 0x100fe200078e000c */
[----:B0-----:R-:W-:Y:S02]  /*0930*/  IADD3 R9, PT, PT, R4, 0x13, RZ ;  /* 0x0000001304097810 */ /* 0x001fe40007ffe0ff */
[----:B------:R-:W3:Y:S04]  /*0940*/  LDG.E R19, desc[UR6][R18.64] ;  /* 0x0000000612137981 */ /* 0x000ee8000c1e1900 */
[----:B------:R-:W3:Y:S01]  /*0950*/  LDG.E R26, desc[UR6][R14.64+0x48] ;  /* 0x000048060e1a7981 */ /* 0x000ee2000c1e1900 */
[----:B------:R-:W-:-:S03]  /*0960*/  IMAD.WIDE.U32 R8, R9, 0x4, R12 ;  /* 0x0000000409087825 */ /* 0x000fc600078e000c */
[----:B------:R-:W3:Y:S04]  /*0970*/  LDG.E R20, desc[UR6][R20.64] ;  /* 0x0000000614147981 */ /* 0x000ee8000c1e1900 */
[----:B------:R-:W3:Y:S04]  /*0980*/  LDG.E R11, desc[UR6][R14.64+0x4c] ;  /* 0x00004c060e0b7981 */ /* 0x000ee8000c1e1900 */
[----:B------:R-:W3:Y:S04]  /*0990*/  LDG.E R8, desc[UR6][R8.64] ;  /* 0x0000000608087981 */ /* 0x000ee8000c1e1900 */
[----:B------:R0:W3:Y:S01]  /*09a0*/  LDG.E R29, desc[UR6][R14.64+0x50] ;  /* 0x000050060e1d7981 */ /* 0x0000e2000c1e1900 */
[----:B----4-:R-:W-:Y:S01]  /*09b0*/  FFMA R24, R17, R24, R28 ;  /* 0x0000001811187223 */ /* 0x010fe2000000001c */
[----:B------:R-:W-:-:S04]  /*09c0*/  UIADD3 UR4, UPT, UPT, UR4, 0x14, URZ ;  /* 0x0000001404047890 */ /* 0x000fc8000fffe0ff */
[----:B------:R-:W-:Y:S01]  /*09d0*/  UISETP.NE.AND UP0, UPT, UR4, URZ, UPT ;  /* 0x000000ff0400728c */ /* 0x000fe2000bf05270 */
[----:B0-----:R-:W-:Y:S02]  /*09e0*/  IADD3 R14, P0, PT, R14, 0x50, RZ ;  /* 0x000000500e0e7810 */ /* 0x001fe40007f1e0ff */
[----:B------:R-:W-:Y:S02]  /*09f0*/  IADD3 R4, PT, PT, R4, 0x14, RZ ;  /* 0x0000001404047810 */ /* 0x000fe40007ffe0ff */
[----:B------:R-:W-:Y:S01]  /*0a00*/  IADD3.X R9, PT, PT, RZ, R15, RZ, P0, !PT ;  /* 0x0000000fff097210 */ /* 0x000fe200007fe4ff */
[----:B-----5:R-:W-:-:S04]  /*0a10*/  FFMA R22, R5, R22, R24 ;  /* 0x0000001605167223 */ /* 0x020fc80000000018 */
[----:B------:R-:W-:-:S04]  /*0a20*/  FFMA R2, R23, R2, R22 ;  /* 0x0000000217027223 */ /* 0x000fc80000000016 */
[----:B--2---:R-:W-:-:S04]  /*0a30*/  FFMA R2, R25, R6, R2 ;  /* 0x0000000619027223 */ /* 0x004fc80000000002 */
[----:B---3--:R-:W-:-:S04]  /*0a40*/  FFMA R2, R27, R16, R2 ;  /* 0x000000101b027223 */ /* 0x008fc80000000002 */
        /* <DEDUP_REMOVED lines=31> */
.L_x_5:
        /* <DEDUP_REMOVED lines=9> */
.L_x_6:
        /* <DEDUP_REMOVED lines=10> */
.L_x_7:
        /* <DEDUP_REMOVED lines=9> */
.L_x_17:


//--------------------- .text._Z18executeSecondLayerPfS_S_ --------------------------
	.section	.text._Z18executeSecondLayerPfS_S_,"ax",@progbits
	.align	128
        .global         _Z18executeSecondLayerPfS_S_
        .type           _Z18executeSecondLayerPfS_S_,@function
        .size           _Z18executeSecondLayerPfS_S_,(.L_x_18 - _Z18executeSecondLayerPfS_S_)
        .other          _Z18executeSecondLayerPfS_S_,@"STO_CUDA_ENTRY STV_DEFAULT"
_Z18executeSecondLayerPfS_S_:
.text._Z18executeSecondLayerPfS_S_:
[----:B------:R-:W-:Y:S01]  /*0000*/  LDC R1, c[0x0][0x37c] ;  /* 0x0000df00ff017b82 */ /* 0x000fe20000000800 */
[----:B------:R-:W0:Y:S07]  /*0010*/  S2R R0, SR_TID.X ;  /* 0x0000000000007919 */ /* 0x000e2e0000002100 */
[----:B------:R-:W1:Y:S01]  /*0020*/  LDC.64 R12, c[0x0][0x388] ;  /* 0x0000e200ff0c7b82 */ /* 0x000e620000000a00 */
[----:B------:R-:W2:Y:S01]  /*0030*/  LDCU UR6, c[0x3][0x64] ;  /* 0x00c00c80ff0677ac */ /* 0x000ea20008000800 */
[----:B------:R-:W0:Y:S01]  /*0040*/  S2R R2, SR_TID.Y ;  /* 0x0000000000027919 */ /* 0x000e220000002200 */
[----:B------:R-:W3:Y:S01]  /*0050*/  LDCU.64 UR4, c[0x0][0x358] ;  /* 0x00006b00ff0477ac */ /* 0x000ee20008000a00 */
[----:B------:R-:W4:Y:S04]  /*0060*/  S2R R3, SR_CTAID.Y ;  /* 0x0000000000037919 */ /* 0x000f280000002600 */
[----:B------:R-:W5:Y:S01]  /*0070*/  LDC.64 R16, c[0x0][0x380] ;  /* 0x0000e000ff107b82 */ /* 0x000f620000000a00 */
[----:B------:R-:W3:Y:S01]  /*0080*/  LDCU.128 UR8, c[0x3][0x70] ;  /* 0x00c00e00ff0877ac */ /* 0x000ee20008000c00 */
[----:B------:R-:W2:Y:S01]  /*0090*/  S2R R4, SR_CTAID.X ;  /* 0x0000000000047919 */ /* 0x000ea20000002500 */
[----:B0-----:R-:W-:-:S04]  /*00a0*/  IMAD R6, R2, 0xd, R0 ;  /* 0x0000000d02067824 */ /* 0x001fc800078e0200 */
[----:B----4-:R-:W-:Y:S02]  /*00b0*/  IMAD R6, R3, 0x1fb, R6 ;  /* 0x000001fb03067824 */ /* 0x010fe400078e0206 */
[----:B--2---:R-:W-:-:S03]  /*00c0*/  IMAD R5, R4, 0x9c, RZ ;  /* 0x0000009c04057824 */ /* 0x004fc600078e02ff */
[----:B------:R-:W-:Y:S01]  /*00d0*/  SHF.L.U32 R8, R6, 0x1, RZ ;  /* 0x0000000106087819 */ /* 0x000fe200000006ff */
[----:B-1----:R-:W-:-:S03]  /*00e0*/  IMAD.WIDE R14, R5, 0x4, R12 ;  /* 0x00000004050e7825 */ /* 0x002fc600078e020c */
[----:B------:R-:W-:Y:S01]  /*00f0*/  IADD3 R20, PT, PT, R8, UR6, RZ ;  /* 0x0000000608147c10 */ /* 0x000fe2000fffe0ff */
[----:B------:R-:W0:Y:S03]  /*0100*/  LDCU.64 UR6, c[0x3][0x68] ;  /* 0x00c00d00ff0677ac */ /* 0x000e260008000a00 */
[C---:B------:R-:W-:Y:S01]  /*0110*/  IADD3 R27, PT, PT, R20.reuse, 0xa9, RZ ;  /* 0x000000a9141b7810 */ /* 0x040fe20007ffe0ff */
[C-C-:B-----5:R-:W-:Y:S01]  /*0120*/  IMAD.WIDE.U32 R10, R20.reuse, 0x4, R16.reuse ;  /* 0x00000004140a7825 */ /* 0x160fe200078e0010 */
[----:B---3--:R-:W2:Y:S03]  /*0130*/  LDG.E R22, desc[UR4][R14.64] ;  /* 0x000000040e167981 */ /* 0x008ea6000c1e1900 */
[----:B------:R-:W-:Y:S01]  /*0140*/  IMAD.WIDE.U32 R26, R27, 0x4, R16 ;  /* 0x000000041b1a7825 */ /* 0x000fe200078e0010 */
[----:B------:R-:W3:Y:S04]  /*0150*/  LDG.E R19, desc[UR4][R14.64+0x4] ;  /* 0x000004040e137981 */ /* 0x000ee8000c1e1900 */
[----:B------:R-:W3:Y:S04]  /*0160*/  LDG.E R10, desc[UR4][R10.64] ;  /* 0x000000040a0a7981 */ /* 0x000ee8000c1e1900 */
[----:B------:R-:W4:Y:S04]  /*0170*/  LDG.E R26, desc[UR4][R26.64] ;  /* 0x000000041a1a7981 */ /* 0x000f28000c1e1900 */
[----:B------:R-:W4:Y:S01]  /*0180*/  LDG.E R18, desc[UR4][R14.64+0x8] ;  /* 0x000008040e127981 */ /* 0x000f22000c1e1900 */
[----:B------:R-:W-:-:S02]  /*0190*/  IADD3 R25, PT, PT, R20, 0x152, RZ ;  /* 0x0000015214197810 */ /* 0x000fc40007ffe0ff */
[C---:B------:R-:W-:Y:S01]  /*01a0*/  IADD3 R7, PT, PT, R20.reuse, 0x1fb, RZ ;  /* 0x000001fb14077810 */ /* 0x040fe20007ffe0ff */
[----:B------:R-:W5:Y:S02]  /*01b0*/  LDG.E R23, desc[UR4][R14.64+0x10] ;  /* 0x000010040e177981 */ /* 0x000f64000c1e1900 */
[--C-:B------:R-:W-:Y:S01]  /*01c0*/  IMAD.WIDE.U32 R24, R25, 0x4, R16.reuse ;  /* 0x0000000419187825 */ /* 0x100fe200078e0010 */
[----:B------:R-:W-:Y:S01]  /*01d0*/  IADD3 R9, PT, PT, R20, 0x2a4, RZ ;  /* 0x000002a414097810 */ /* 0x000fe20007ffe0ff */
[----:B------:R-:W5:Y:S02]  /*01e0*/  LDG.E R11, desc[UR4][R14.64+0x14] ;  /* 0x000014040e0b7981 */ /* 0x000f64000c1e1900 */
[--C-:B------:R-:W-:Y:S02]  /*01f0*/  IMAD.WIDE.U32 R6, R7, 0x4, R16.reuse ;  /* 0x0000000407067825 */ /* 0x100fe400078e0010 */
[----:B------:R-:W5:Y:S04]  /*0200*/  LDG.E R25, desc[UR4][R24.64] ;  /* 0x0000000418197981 */ /* 0x000f68000c1e1900 */
[----:B------:R1:W5:Y:S04]  /*0210*/  LDG.E R21, desc[UR4][R6.64] ;  /* 0x0000000406157981 */ /* 0x000368000c1e1900 */
[----:B------:R-:W5:Y:S01]  /*0220*/  LDG.E R24, desc[UR4][R14.64+0xc] ;  /* 0x00000c040e187981 */ /* 0x000f62000c1e1900 */
[----:B-1----:R-:W-:-:S05]  /*0230*/  IMAD.WIDE.U32 R6, R9, 0x4, R16 ;  /* 0x0000000409067825 */ /* 0x002fca00078e0010 */
[----:B------:R1:W5:Y:S01]  /*0240*/  LDG.E R9, desc[UR4][R6.64] ;  /* 0x0000000406097981 */ /* 0x000362000c1e1900 */
[----:B------:R-:W-:-:S05]  /*0250*/  IADD3 R27, PT, PT, R20, 0x34d, RZ ;  /* 0x0000034d141b7810 */ /* 0x000fca0007ffe0ff */
[----:B-1----:R-:W-:Y:S01]  /*0260*/  IMAD.WIDE.U32 R6, R27, 0x4, R16 ;  /* 0x000000041b067825 */ /* 0x002fe200078e0010 */
[----:B------:R-:W-:-:S05]  /*0270*/  IADD3 R27, PT, PT, R5, 0x6, RZ ;  /* 0x00000006051b7810 */ /* 0x000fca0007ffe0ff */
[----:B------:R-:W5:Y:S04]  /*0280*/  LDG.E R6, desc[UR4][R6.64] ;  /* 0x0000000406067981 */ /* 0x000f68000c1e1900 */
[----:B------:R1:W5:Y:S02]  /*0290*/  LDG.E R7, desc[UR4][R14.64+0x18] ;  /* 0x000018040e077981 */ /* 0x000364000c1e1900 */
[----:B-1----:R-:W-:-:S05]  /*02a0*/  IMAD.WIDE R14, R27, 0x4, R12 ;  /* 0x000000041b0e7825 */ /* 0x002fca00078e020c */
[----:B------:R-:W5:Y:S01]  /*02b0*/  LDG.E R28, desc[UR4][R14.64+0x8] ;  /* 0x000008040e1c7981 */ /* 0x000f62000c1e1900 */
[----:B--2---:R-:W-:-:S04]  /*02c0*/  FADD R22, RZ, R22 ;  /* 0x00000016ff167221 */ /* 0x004fc80000000000 */
[----:B---3--:R-:W-:Y:S01]  /*02d0*/  FFMA R19, R19, R10, R22 ;  /* 0x0000000a13137223 */ /* 0x008fe20000000016 */
[----:B0-----:R-:W-:Y:S01]  /*02e0*/  IADD3 R10, PT, PT, R8, UR6, RZ ;  /* 0x00000006080a7c10 */ /* 0x001fe2000fffe0ff */
[----:B------:R-:W2:Y:S03]  /*02f0*/  LDG.E R22, desc[UR4][R14.64+0x4] ;  /* 0x000004040e167981 */ /* 0x000ea6000c1e1900 */
[----:B------:R-:W-:Y:S01]  /*0300*/  IADD3 R29, PT, PT, R10, 0xa9, RZ ;  /* 0x000000a90a1d7810 */ /* 0x000fe20007ffe0ff */
[----:B----4-:R-:W-:Y:S01]  /*0310*/  FFMA R26, R18, R26, R19 ;  /* 0x0000001a121a7223 */ /* 0x010fe20000000013 */
[----:B------:R-:W-:-:S05]  /*0320*/  IMAD.WIDE.U32 R18, R10, 0x4, R16 ;  /* 0x000000040a127825 */ /* 0x000fca00078e0010 */
[----:B------:R0:W2:Y:S02]  /*0330*/  LDG.E R20, desc[UR4][R18.64] ;  /* 0x0000000412147981 */ /* 0x0000a4000c1e1900 */
[----:B0-----:R-:W-:-:S05]  /*0340*/  IMAD.WIDE.U32 R18, R29, 0x4, R16 ;  /* 0x000000041d127825 */ /* 0x001fca00078e0010 */
[----:B------:R0:W3:Y:S01]  /*0350*/  LDG.E R27, desc[UR4][R18.64] ;  /* 0x00000004121b7981 */ /* 0x0000e2000c1e1900 */
[----:B-----5:R-:W-:Y:S01]  /*0360*/  FFMA R24, R24, R25, R26 ;  /* 0x0000001918187223 */ /* 0x020fe2000000001a */
[----:B------:R-:W-:-:S03]  /*0370*/  IADD3 R25, PT, PT, R10, 0x152, RZ ;  /* 0x000001520a197810 */ /* 0x000fc60007ffe0ff */
[----:B------:R-:W-:Y:S01]  /*0380*/  FFMA R24, R23, R21, R24 ;  /* 0x0000001517187223 */ /* 0x000fe20000000018 */
[C---:B------:R-:W-:Y:S02]  /*0390*/  IADD3 R21, PT, PT, R10.reuse, 0x1fb, RZ ;  /* 0x000001fb0a157810 */ /* 0x040fe40007ffe0ff */
[----:B------:R-:W-:Y:S01]  /*03a0*/  IADD3 R23, PT, PT, R10, 0x2a4, RZ ;  /* 0x000002a40a177810 */ /* 0x000fe20007ffe0ff */
[----:B0-----:R-:W-:-:S04]  /*03b0*/  IMAD.WIDE.U32 R18, R25, 0x4, R16 ;  /* 0x0000000419127825 */ /* 0x001fc800078e0010 */
[----:B------:R-:W-:Y:S01]  /*03c0*/  FFMA R11, R11, R9, R24 ;  /* 0x000000090b0b7223 */ /* 0x000fe20000000018 */
[--C-:B------:R-:W-:Y:S01]  /*03d0*/  IMAD.WIDE.U32 R24, R21, 0x4, R16.reuse ;  /* 0x0000000415187825 */ /* 0x100fe200078e0010 */
[----:B------:R0:W4:Y:S04]  /*03e0*/  LDG.E R9, desc[UR4][R18.64] ;  /* 0x0000000412097981 */ /* 0x000128000c1e1900 */
[----:B------:R-:W4:Y:S04]  /*03f0*/  LDG.E R21, desc[UR4][R14.64+0xc] ;  /* 0x00000c040e157981 */ /* 0x000f28000c1e1900 */
[----:B------:R1:W5:Y:S01]  /*0400*/  LDG.E R24, desc[UR4][R24.64] ;  /* 0x0000000418187981 */ /* 0x000362000c1e1900 */
[----:B0-----:R-:W-:-:S03]  /*0410*/  IMAD.WIDE.U32 R18, R23, 0x4, R16 ;  /* 0x0000000417127825 */ /* 0x001fc600078e0010 */
[----:B------:R-:W5:Y:S04]  /*0420*/  LDG.E R23, desc[UR4][R14.64+0x10] ;  /* 0x000010040e177981 */ /* 0x000f68000c1e1900 */
[----:B------:R-:W5:Y:S04]  /*0430*/  LDG.E R18, desc[UR4][R18.64] ;  /* 0x0000000412127981 */ /* 0x000f68000c1e1900 */
[----:B------:R-:W5:Y:S01]  /*0440*/  LDG.E R19, desc[UR4][R14.64+0x14] ;  /* 0x000014040e137981 */ /* 0x000f62000c1e1900 */
[----:B------:R-:W-:Y:S01]  /*0450*/  IADD3 R29, PT, PT, R10, 0x34d, RZ ;  /* 0x0000034d0a1d7810 */ /* 0x000fe20007ffe0ff */
[----:B------:R-:W-:Y:S01]  /*0460*/  FFMA R11, R7, R6, R11 ;  /* 0x00000006070b7223 */ /* 0x000fe2000000000b */
[----:B-1----:R-:W-:-:S03]  /*0470*/  IADD3 R25, PT, PT, R5, 0xc, RZ ;  /* 0x0000000c05197810 */ /* 0x002fc60007ffe0ff */
[----:B------:R-:W-:Y:S01]  /*0480*/  IMAD.WIDE.U32 R6, R29, 0x4, R16 ;  /* 0x000000041d067825 */ /* 0x000fe200078e0010 */
[----:B------:R-:W5:Y:S03]  /*0490*/  LDG.E R14, desc[UR4][R14.64+0x18] ;  /* 0x000018040e0e7981 */ /* 0x000f66000c1e1900 */
[----:B--2---:R-:W-:Y:S01]  /*04a0*/  FFMA R11, R22, R20, R11 ;  /* 0x00000014160b7223 */ /* 0x004fe2000000000b */
[----:B------:R-:W-:Y:S01]  /*04b0*/  IADD3 R20, PT, PT, R8, UR7, RZ ;  /* 0x0000000708147c10 */ /* 0x000fe2000fffe0ff */
[----:B------:R0:W2:Y:S01]  /*04c0*/  LDG.E R22, desc[UR4][R6.64] ;  /* 0x0000000406167981 */ /* 0x0000a2000c1e1900 */
[----:B------:R-:W1:Y:S02]  /*04d0*/  LDCU.64 UR6, c[0x3][0xc0] ;  /* 0x00c01800ff0677ac */ /* 0x000e640008000a00 */
[C---:B------:R-:W-:Y:S01]  /*04e0*/  IADD3 R29, PT, PT, R20.reuse, 0xa9, RZ ;  /* 0x000000a9141d7810 */ /* 0x040fe20007ffe0ff */
[----:B0-----:R-:W-:-:S04]  /*04f0*/  IMAD.WIDE.U32 R6, R20, 0x4, R16 ;  /* 0x0000000414067825 */ /* 0x001fc800078e0010 */
[----:B---3--:R-:W-:Y:S01]  /*0500*/  FFMA R27, R28, R27, R11 ;  /* 0x0000001b1c1b7223 */ /* 0x008fe2000000000b */
[----:B------:R-:W-:Y:S01]  /*0510*/  IMAD.WIDE R10, R25, 0x4, R12 ;  /* 0x00000004190a7825 */ /* 0x000fe200078e020c */
[----:B------:R0:W3:Y:S04]  /*0520*/  LDG.E R15, desc[UR4][R6.64] ;  /* 0x00000004060f7981 */ /* 0x0000e8000c1e1900 */
[----:B------:R-:W3:Y:S04]  /*0530*/  LDG.E R25, desc[UR4][R10.64+0x4] ;  /* 0x000004040a197981 */ /* 0x000ee8000c1e1900 */
[----:B------:R-:W3:Y:S01]  /*0540*/  LDG.E R28, desc[UR4][R10.64+0x8] ;  /* 0x000008040a1c7981 */ /* 0x000ee2000c1e1900 */
[----:B0-----:R-:W-:-:S05]  /*0550*/  IMAD.WIDE.U32 R6, R29, 0x4, R16 ;  /* 0x000000041d067825 */ /* 0x001fca00078e0010 */
[----:B------:R0:W3:Y:S01]  /*0560*/  LDG.E R26, desc[UR4][R6.64] ;  /* 0x00000004061a7981 */ /* 0x0000e2000c1e1900 */
[----:B----4-:R-:W-:Y:S01]  /*0570*/  FFMA R9, R21, R9, R27 ;  /* 0x0000000915097223 */ /* 0x010fe2000000001b */
[----:B------:R-:W-:-:S03]  /*0580*/  IADD3 R21, PT, PT, R20, 0x152, RZ ;  /* 0x0000015214157810 */ /* 0x000fc60007ffe0ff */
[----:B-----5:R-:W-:Y:S01]  /*0590*/  FFMA R24, R23, R24, R9 ;  /* 0x0000001817187223 */ /* 0x020fe20000000009 */
[C---:B------:R-:W-:Y:S01]  /*05a0*/  IADD3 R9, PT, PT, R20.reuse, 0x1fb, RZ ;  /* 0x000001fb14097810 */ /* 0x040fe20007ffe0ff */
[----:B0-----:R-:W-:Y:S01]  /*05b0*/  IMAD.WIDE.U32 R6, R21, 0x4, R16 ;  /* 0x0000000415067825 */ /* 0x001fe200078e0010 */
[----:B------:R-:W-:Y:S01]  /*05c0*/  IADD3 R27, PT, PT, R20, 0x2a4, RZ ;  /* 0x000002a4141b7810 */ /* 0x000fe20007ffe0ff */
[----:B------:R-:W4:Y:S02]  /*05d0*/  LDG.E R21, desc[UR4][R10.64+0xc] ;  /* 0x00000c040a157981 */ /* 0x000f24000c1e1900 */
[----:B------:R-:W-:Y:S01]  /*05e0*/  FFMA R23, R19, R18, R24 ;  /* 0x0000001213177223 */ /* 0x000fe20000000018 */
[--C-:B------:R-:W-:Y:S02]  /*05f0*/  IMAD.WIDE.U32 R18, R9, 0x4, R16.reuse ;  /* 0x0000000409127825 */ /* 0x100fe400078e0010 */
[----:B------:R0:W4:Y:S04]  /*0600*/  LDG.E R9, desc[UR4][R6.64] ;  /* 0x0000000406097981 */ /* 0x000128000c1e1900 */
[----:B------:R-:W5:Y:S01]  /*0610*/  LDG.E R18, desc[UR4][R18.64] ;  /* 0x0000000412127981 */ /* 0x000f62000c1e1900 */
[----:B0-----:R-:W-:-:S03]  /*0620*/  IMAD.WIDE.U32 R6, R27, 0x4, R16 ;  /* 0x000000041b067825 */ /* 0x001fc600078e0010 */
[----:B------:R-:W5:Y:S04]  /*0630*/  LDG.E R27, desc[UR4][R10.64+0x14] ;  /* 0x000014040a1b7981 */ /* 0x000f68000c1e1900 */
[----:B------:R-:W5:Y:S04]  /*0640*/  LDG.E R19, desc[UR4][R10.64+0x10] ;  /* 0x000010040a137981 */ /* 0x000f68000c1e1900 */
[----:B------:R0:W5:Y:S01]  /*0650*/  LDG.E R24, desc[UR4][R6.64] ;  /* 0x0000000406187981 */ /* 0x000162000c1e1900 */
[----:B------:R-:W-:-:S03]  /*0660*/  IADD3 R29, PT, PT, R20, 0x34d, RZ ;  /* 0x0000034d141d7810 */ /* 0x000fc60007ffe0ff */
[----:B------:R1:W5:Y:S02]  /*0670*/  LDG.E R20, desc[UR4][R10.64+0x18] ;  /* 0x000018040a147981 */ /* 0x000364000c1e1900 */
[----:B0-----:R-:W-:-:S04]  /*0680*/  IMAD.WIDE.U32 R6, R29, 0x4, R16 ;  /* 0x000000041d067825 */ /* 0x001fc800078e0010 */
[----:B--2---:R-:W-:Y:S01]  /*0690*/  FFMA R14, R14, R22, R23 ;  /* 0x000000160e0e7223 */ /* 0x004fe20000000017 */
[----:B------:R-:W-:-:S05]  /*06a0*/  IADD3 R23, PT, PT, R5, 0x12, RZ ;  /* 0x0000001205177810 */ /* 0x000fca0007ffe0ff */
[----:B-1----:R-:W-:-:S05]  /*06b0*/  IMAD.WIDE R10, R23, 0x4, R12 ;  /* 0x00000004170a7825 */ /* 0x002fca00078e020c */
[----:B------:R-:W2:Y:S01]  /*06c0*/  LDG.E R23, desc[UR4][R10.64+0x4] ;  /* 0x000004040a177981 */ /* 0x000ea2000c1e1900 */
[----:B---3--:R-:W-:Y:S01]  /*06d0*/  FFMA R25, R25, R15, R14 ;  /* 0x0000000f19197223 */ /* 0x008fe2000000000e */
[----:B------:R-:W-:Y:S02]  /*06e0*/  IADD3 R14, PT, PT, R8, UR8, RZ ;  /* 0x00000008080e7c10 */ /* 0x000fe4000fffe0ff */
[----:B------:R0:W3:Y:S01]  /*06f0*/  LDG.E R15, desc[UR4][R6.64] ;  /* 0x00000004060f7981 */ /* 0x0000e2000c1e1900 */
[----:B------:R-:W-:Y:S02]  /*0700*/  FFMA R26, R28, R26, R25 ;  /* 0x0000001a1c1a7223 */ /* 0x000fe40000000019 */
[C-C-:B0-----:R-:W-:Y:S01]  /*0710*/  IMAD.WIDE.U32 R6, R14.reuse, 0x4, R16.reuse ;  /* 0x000000040e067825 */ /* 0x141fe200078e0010 */
[----:B------:R-:W-:Y:S01]  /*0720*/  IADD3 R25, PT, PT, R14, 0xa9, RZ ;  /* 0x000000a90e197810 */ /* 0x000fe20007ffe0ff */
[----:B------:R-:W2:Y:S04]  /*0730*/  LDG.E R28, desc[UR4][R10.64+0x8] ;  /* 0x000008040a1c7981 */ /* 0x000ea8000c1e1900 */
[----:B------:R0:W2:Y:S02]  /*0740*/  LDG.E R22, desc[UR4][R6.64] ;  /* 0x0000000406167981 */ /* 0x0000a4000c1e1900 */
[----:B0-----:R-:W-:-:S05]  /*0750*/  IMAD.WIDE.U32 R6, R25, 0x4, R16 ;  /* 0x0000000419067825 */ /* 0x001fca00078e0010 */
[----:B------:R0:W2:Y:S01]  /*0760*/  LDG.E R25, desc[UR4][R6.64] ;  /* 0x0000000406197981 */ /* 0x0000a2000c1e1900 */
[----:B----4-:R-:W-:Y:S01]  /*0770*/  FFMA R26, R21, R9, R26 ;  /* 0x00000009151a7223 */ /* 0x010fe2000000001a */
[----:B------:R-:W-:Y:S02]  /*0780*/  IADD3 R9, PT, PT, R14, 0x152, RZ ;  /* 0x000001520e097810 */ /* 0x000fe40007ffe0ff */
[----:B------:R-:W4:Y:S03]  /*0790*/  LDG.E R21, desc[UR4][R10.64+0xc] ;  /* 0x00000c040a157981 */ /* 0x000f26000c1e1900 */
[----:B0-----:R-:W-:-:S05]  /*07a0*/  IMAD.WIDE.U32 R6, R9, 0x4, R16 ;  /* 0x0000000409067825 */ /* 0x001fca00078e0010 */
[----:B------:R0:W4:Y:S01]  /*07b0*/  LDG.E R9, desc[UR4][R6.64] ;  /* 0x0000000406097981 */ /* 0x000122000c1e1900 */
[----:B-----5:R-:W-:Y:S01]  /*07c0*/  FFMA R18, R19, R18, R26 ;  /* 0x0000001213127223 */ /* 0x020fe2000000001a */
[----:B------:R-:W-:-:S03]  /*07d0*/  IADD3 R19, PT, PT, R14, 0x1fb, RZ ;  /* 0x000001fb0e137810 */ /* 0x000fc60007ffe0ff */
[----:B------:R-:W-:Y:S02]  /*07e0*/  FFMA R24, R27, R24, R18 ;  /* 0x000000181b187223 */ /* 0x000fe40000000012 */
[----:B------:R-:W-:Y:S01]  /*07f0*/  IMAD.WIDE.U32 R18, R19, 0x4, R16 ;  /* 0x0000000413127825 */ /* 0x000fe200078e0010 */
[----:B------:R-:W-:-:S05]  /*0800*/  IADD3 R27, PT, PT, R14, 0x2a4, RZ ;  /* 0x000002a40e1b7810 */ /* 0x000fca0007ffe0ff */
[----:B------:R-:W5:Y:S01]  /*0810*/  LDG.E R18, desc[UR4][R18.64] ;  /* 0x0000000412127981 */ /* 0x000f62000c1e1900 */
[----:B0-----:R-:W-:-:S03]  /*0820*/  IMAD.WIDE.U32 R6, R27, 0x4, R16 ;  /* 0x000000041b067825 */ /* 0x001fc600078e0010 */
[----:B------:R-:W5:Y:S04]  /*0830*/  LDG.E R27, desc[UR4][R10.64+0x14] ;  /* 0x000014040a1b7981 */ /* 0x000f68000c1e1900 */
[----:B------:R0:W5:Y:S04]  /*0840*/  LDG.E R26, desc[UR4][R6.64] ;  /* 0x00000004061a7981 */ /* 0x000168000c1e1900 */
[----:B------:R-:W5:Y:S01]  /*0850*/  LDG.E R19, desc[UR4][R10.64+0x10] ;  /* 0x000010040a137981 */ /* 0x000f62000c1e1900 */
[----:B------:R-:W-:Y:S02]  /*0860*/  IADD3 R29, PT, PT, R14, 0x34d, RZ ;  /* 0x0000034d0e1d7810 */ /* 0x000fe40007ffe0ff */
[----:B------:R-:W-:-:S03]  /*0870*/  IADD3 R14, PT, PT, R8, UR9, RZ ;  /* 0x00000009080e7c10 */ /* 0x000fc6000fffe0ff */
[----:B0-----:R-:W-:Y:S01]  /*0880*/  IMAD.WIDE.U32 R6, R29, 0x4, R16 ;  /* 0x000000041d067825 */ /* 0x001fe200078e0010 */
[----:B------:R-:W-:-:S03]  /*0890*/  IADD3 R29, PT, PT, R5, 0x18, RZ ;  /* 0x00000018051d7810 */ /* 0x000fc60007ffe0ff */
[----:B---3--:R-:W-:Y:S02]  /*08a0*/  FFMA R20, R20, R15, R24 ;  /* 0x0000000f14147223 */ /* 0x008fe40000000018 */
[----:B------:R0:W3:Y:S02]  /*08b0*/  LDG.E R15, desc[UR4][R6.64] ;  /* 0x00000004060f7981 */ /* 0x0000e4000c1e1900 */
[----:B0-----:R-:W-:-:S04]  /*08c0*/  IMAD.WIDE.U32 R6, R14, 0x4, R16 ;  /* 0x000000040e067825 */ /* 0x001fc800078e0010 */
[----:B--2---:R-:W-:Y:S01]  /*08d0*/  FFMA R23, R23, R22, R20 ;  /* 0x0000001617177223 */ /* 0x004fe20000000014 */
[----:B------:R-:W-:Y:S01]  /*08e0*/  IADD3 R22, PT, PT, R14, 0xa9, RZ ;  /* 0x000000a90e167810 */ /* 0x000fe20007ffe0ff */
[----:B------:R0:W3:Y:S02]  /*08f0*/  LDG.E R20, desc[UR4][R10.64+0x18] ;  /* 0x000018040a147981 */ /* 0x0000e4000c1e1900 */
[----:B0-----:R-:W-:-:S04]  /*0900*/  IMAD.WIDE R10, R29, 0x4, R12 ;  /* 0x000000041d0a7825 */ /* 0x001fc800078e020c */
[----:B------:R-:W-:Y:S02]  /*0910*/  FFMA R25, R28, R25, R23 ;  /* 0x000000191c197223 */ /* 0x000fe40000000017 */
[----:B------:R0:W2:Y:S04]  /*0920*/  LDG.E R23, desc[UR4][R6.64] ;  /* 0x0000000406177981 */ /* 0x0000a8000c1e1900 */
[----:B------:R-:W2:Y:S01]  /*0930*/  LDG.E R28, desc[UR4][R10.64+0x8] ;  /* 0x000008040a1c7981 */ /* 0x000ea2000c1e1900 */
[----:B0-----:R-:W-:-:S03]  /*0940*/  IMAD.WIDE.U32 R6, R22, 0x4, R16 ;  /* 0x0000000416067825 */ /* 0x001fc600078e0010 */
[----:B------:R-:W2:Y:S04]  /*0950*/  LDG.E R22, desc[UR4][R10.64+0x4] ;  /* 0x000004040a167981 */ /* 0x000ea8000c1e1900 */
[----:B------:R0:W2:Y:S01]  /*0960*/  LDG.E R24, desc[UR4][R6.64] ;  /* 0x0000000406187981 */ /* 0x0000a2000c1e1900 */
[----:B----4-:R-:W-:Y:S01]  /*0970*/  FFMA R9, R21, R9, R25 ;  /* 0x0000000915097223 */ /* 0x010fe20000000019 */
[C---:B------:R-:W-:Y:S02]  /*0980*/  IADD3 R21, PT, PT, R14.reuse, 0x152, RZ ;  /* 0x000001520e157810 */ /* 0x040fe40007ffe0ff */
[----:B------:R-:W-:-:S03]  /*0990*/  IADD3 R25, PT, PT, R14, 0x2a4, RZ ;  /* 0x000002a40e197810 */ /* 0x000fc60007ffe0ff */
[----:B0-----:R-:W-:-:S05]  /*09a0*/  IMAD.WIDE.U32 R6, R21, 0x4, R16 ;  /* 0x0000000415067825 */ /* 0x001fca00078e0010 */
[----:B------:R0:W4:Y:S01]  /*09b0*/  LDG.E R21, desc[UR4][R6.64] ;  /* 0x0000000406157981 */ /* 0x000122000c1e1900 */
[----:B-----5:R-:W-:Y:S01]  /*09c0*/  FFMA R18, R19, R18, R9 ;  /* 0x0000001213127223 */ /* 0x020fe20000000009 */
[----:B------:R-:W-:Y:S02]  /*09d0*/  IADD3 R19, PT, PT, R14, 0x1fb, RZ ;  /* 0x000001fb0e137810 */ /* 0x000fe40007ffe0ff */
[----:B------:R-:W4:Y:S01]  /*09e0*/  LDG.E R9, desc[UR4][R10.64+0xc] ;  /* 0x00000c040a097981 */ /* 0x000f22000c1e1900 */
[----:B------:R-:W-:Y:S02]  /*09f0*/  FFMA R26, R27, R26, R18 ;  /* 0x0000001a1b1a7223 */ /* 0x000fe40000000012 */
[--C-:B------:R-:W-:Y:S01]  /*0a00*/  IMAD.WIDE.U32 R18, R19, 0x4, R16.reuse ;  /* 0x0000000413127825 */ /* 0x100fe200078e0010 */
[----:B------:R-:W5:Y:S03]  /*0a10*/  LDG.E R27, desc[UR4][R10.64+0x14] ;  /* 0x000014040a1b7981 */ /* 0x000f66000c1e1900 */
[----:B0-----:R-:W-:-:S02]  /*0a20*/  IMAD.WIDE.U32 R6, R25, 0x4, R16 ;  /* 0x0000000419067825 */ /* 0x001fc400078e0010 */
        /* <DEDUP_REMOVED lines=9> */
[----:B0-----:R-:W-:-:S05]  /*0ac0*/  IMAD.WIDE R10, R29, 0x4, R12 ;  /* 0x000000041d0a7825 */ /* 0x001fca00078e020c */
[----:B------:R-:W3:Y:S01]  /*0ad0*/  LDG.E R26, desc[UR4][R10.64+0x8] ;  /* 0x000008040a1a7981 */ /* 0x000ee2000c1e1900 */
[----:B--2---:R-:W-:-:S03]  /*0ae0*/  FFMA R23, R22, R23, R15 ;  /* 0x0000001716177223 */ /* 0x004fc6000000000f */
[----:B------:R0:W3:Y:S01]  /*0af0*/  LDG.E R15, desc[UR4][R6.64] ;  /* 0x00000004060f7981 */ /* 0x0000e2000c1e1900 */
[----:B------:R-:W-:Y:S01]  /*0b00*/  IADD3 R22, PT, PT, R14, 0xa9, RZ ;  /* 0x000000a90e167810 */ /* 0x000fe20007ffe0ff */
[----:B------:R-:W-:Y:S01]  /*0b10*/  FFMA R24, R28, R24, R23 ;  /* 0x000000181c187223 */ /* 0x000fe20000000017 */
[----:B0-----:R-:W-:-:S05]  /*0b20*/  IMAD.WIDE.U32 R6, R14, 0x4, R16 ;  /* 0x000000040e067825 */ /* 0x001fca00078e0010 */
[----:B------:R0:W2:Y:S02]  /*0b30*/  LDG.E R23, desc[UR4][R6.64] ;  /* 0x0000000406177981 */ /* 0x0000a4000c1e1900 */
[----:B0-----:R-:W-:Y:S02]  /*0b40*/  IMAD.WIDE.U32 R6, R22, 0x4, R16 ;  /* 0x0000000416067825 */ /* 0x001fe400078e0010 */
[----:B------:R-:W2:Y:S04]  /*0b50*/  LDG.E R22, desc[UR4][R10.64+0x4] ;  /* 0x000004040a167981 */ /* 0x000ea8000c1e1900 */
[----:B------:R0:W2:Y:S01]  /*0b60*/  LDG.E R28, desc[UR4][R6.64] ;  /* 0x00000004061c7981 */ /* 0x0000a2000c1e1900 */
[----:B----4-:R-:W-:Y:S01]  /*0b70*/  FFMA R24, R9, R21, R24 ;  /* 0x0000001509187223 */ /* 0x010fe20000000018 */
[----:B------:R-:W-:-:S05]  /*0b80*/  IADD3 R9, PT, PT, R14, 0x152, RZ ;  /* 0x000001520e097810 */ /* 0x000fca0007ffe0ff */
[----:B0-----:R-:W-:Y:S02]  /*0b90*/  IMAD.WIDE.U32 R6, R9, 0x4, R16 ;  /* 0x0000000409067825 */ /* 0x001fe400078e0010 */
[----:B------:R-:W4:Y:S04]  /*0ba0*/  LDG.E R9, desc[UR4][R10.64+0xc] ;  /* 0x00000c040a097981 */ /* 0x000f28000c1e1900 */
        /* <DEDUP_REMOVED lines=12> */
[----:B------:R-:W-:Y:S01]  /*0c70*/  IADD3 R14, PT, PT, R8, UR11, RZ ;  /* 0x0000000b080e7c10 */ /* 0x000fe2000fffe0ff */
[----:B------:R-:W1:Y:S02]  /*0c80*/  LDCU.128 UR8, c[0x3][0x80] ;  /* 0x00c01000ff0877ac */ /* 0x000e640008000c00 */
[----:B0-----:R-:W-:-:S04]  /*0c90*/  IMAD.WIDE.U32 R6, R29, 0x4, R16 ;  /* 0x000000041d067825 */ /* 0x001fc800078e0010 */
[----:B---3--:R-:W-:Y:S01]  /*0ca0*/  FFMA R15, R20, R15, R25 ;  /* 0x0000000f140f7223 */ /* 0x008fe20000000019 */
[----:B------:R-:W-:Y:S01]  /*0cb0*/  IADD3 R25, PT, PT, R5, 0x24, RZ ;  /* 0x0000002405197810 */ /* 0x000fe20007ffe0ff */
[----:B------:R0:W3:Y:S04]  /*0cc0*/  LDG.E R20, desc[UR4][R10.64+0x18] ;  /* 0x000018040a147981 */ /* 0x0000e8000c1e1900 */
[----:B0-----:R-:W-:-:S05]  /*0cd0*/  IMAD.WIDE R10, R25, 0x4, R12 ;  /* 0x00000004190a7825 */ /* 0x001fca00078e020c */
[----:B------:R-:W3:Y:S01]  /*0ce0*/  LDG.E R25, desc[UR4][R10.64+0x8] ;  /* 0x000008040a197981 */ /* 0x000ee2000c1e1900 */
[----:B--2---:R-:W-:-:S03]  /*0cf0*/  FFMA R23, R22, R23, R15 ;  /* 0x0000001716177223 */ /* 0x004fc6000000000f */
[----:B------:R0:W3:Y:S01]  /*0d00*/  LDG.E R15, desc[UR4][R6.64] ;  /* 0x00000004060f7981 */ /* 0x0000e2000c1e1900 */
[----:B------:R-:W-:Y:S01]  /*0d10*/  FFMA R26, R26, R28, R23 ;  /* 0x0000001c1a1a7223 */ /* 0x000fe20000000017 */
[C---:B------:R-:W-:Y:S01]  /*0d20*/  IADD3 R23, PT, PT, R14.reuse, 0xa9, RZ ;  /* 0x000000a90e177810 */ /* 0x040fe20007ffe0ff */
[----:B0-----:R-:W-:-:S05]  /*0d30*/  IMAD.WIDE.U32 R6, R14, 0x4, R16 ;  /* 0x000000040e067825 */ /* 0x001fca00078e0010 */
[----:B------:R0:W2:Y:S02]  /*0d40*/  LDG.E R22, desc[UR4][R6.64] ;  /* 0x0000000406167981 */ /* 0x0000a4000c1e1900 */
[----:B0-----:R-:W-:Y:S02]  /*0d50*/  IMAD.WIDE.U32 R6, R23, 0x4, R16 ;  /* 0x0000000417067825 */ /* 0x001fe400078e0010 */
[----:B------:R-:W2:Y:S04]  /*0d60*/  LDG.E R23, desc[UR4][R10.64+0x4] ;  /* 0x000004040a177981 */ /* 0x000ea8000c1e1900 */
[----:B------:R0:W2:Y:S01]  /*0d70*/  LDG.E R28, desc[UR4][R6.64] ;  /* 0x00000004061c7981 */ /* 0x0000a2000c1e1900 */
[----:B----4-:R-:W-:Y:S01]  /*0d80*/  FFMA R26, R9, R21, R26 ;  /* 0x00000015091a7223 */ /* 0x010fe2000000001a */
[----:B------:R-:W-:-:S02]  /*0d90*/  IADD3 R9, PT, PT, R14, 0x152, RZ ;  /* 0x000001520e097810 */ /* 0x000fc40007ffe0ff */
[----:B------:R-:W4:Y:S03]  /*0da0*/  LDG.E R21, desc[UR4][R10.64+0xc] ;  /* 0x00000c040a157981 */ /* 0x000f26000c1e1900 */
[----:B0-----:R-:W-:-:S04]  /*0db0*/  IMAD.WIDE.U32 R6, R9, 0x4, R16 ;  /* 0x0000000409067825 */ /* 0x001fc800078e0010 */
[----:B-----5:R-:W-:Y:S01]  /*0dc0*/  FFMA R18, R19, R18, R26 ;  /* 0x0000001213127223 */ /* 0x020fe2000000001a */
[C---:B------:R-:W-:Y:S01]  /*0dd0*/  IADD3 R19, PT, PT, R14.reuse, 0x1fb, RZ ;  /* 0x000001fb0e137810 */ /* 0x040fe20007ffe0ff */
[----:B------:R0:W4:Y:S02]  /*0de0*/  LDG.E R9, desc[UR4][R6.64] ;  /* 0x0000000406097981 */ /* 0x000124000c1e1900 */
        /* <DEDUP_REMOVED lines=9> */
[----:B-1----:R-:W-:-:S03]  /*0e80*/  IADD3 R14, PT, PT, R8, UR8, RZ ;  /* 0x00000008080e7c10 */ /* 0x002fc6000fffe0ff */
        /* <DEDUP_REMOVED lines=8> */
[----:B------:R-:W-:Y:S02]  /*0f10*/  FFMA R25, R25, R28, R22 ;  /* 0x0000001c19197223 */ /* 0x000fe40000000016 */
[----:B0-----:R-:W-:Y:S02]  /*0f20*/  IMAD.WIDE R10, R23, 0x4, R12 ;  /* 0x00000004170a7825 */ /* 0x001fe400078e020c */
[----:B------:R0:W2:Y:S04]  /*0f30*/  LDG.E R23, desc[UR4][R6.64] ;  /* 0x0000000406177981 */ /* 0x0000a8000c1e1900 */
[----:B------:R-:W2:Y:S04]  /*0f40*/  LDG.E R22, desc[UR4][R10.64+0x4] ;  /* 0x000004040a167981 */ /* 0x000ea8000c1e1900 */
[----:B------:R-:W2:Y:S01]  /*0f50*/  LDG.E R24, desc[UR4][R10.64+0x8] ;  /* 0x000008040a187981 */ /* 0x000ea2000c1e1900 */
[----:B0-----:R-:W-:-:S05]  /*0f60*/  IMAD.WIDE.U32 R6, R29, 0x4, R16 ;  /* 0x000000041d067825 */ /* 0x001fca00078e0010 */
[----:B------:R0:W2:Y:S01]  /*0f70*/  LDG.E R28, desc[UR4][R6.64] ;  /* 0x00000004061c7981 */ /* 0x0000a2000c1e1900 */
[----:B----4-:R-:W-:Y:S01]  /*0f80*/  FFMA R9, R21, R9, R25 ;  /* 0x0000000915097223 */ /* 0x010fe20000000019 */
[C---:B------:R-:W-:Y:S02]  /*0f90*/  IADD3 R21, PT, PT, R14.reuse, 0x152, RZ ;  /* 0x000001520e157810 */ /* 0x040fe40007ffe0ff */
[----:B------:R-:W-:-:S03]  /*0fa0*/  IADD3 R25, PT, PT, R14, 0x2a4, RZ ;  /* 0x000002a40e197810 */ /* 0x000fc60007ffe0ff */
[----:B0-----:R-:W-:-:S04]  /*0fb0*/  IMAD.WIDE.U32 R6, R21, 0x4, R16 ;  /* 0x0000000415067825 */ /* 0x001fc800078e0010 */
[----:B-----5:R-:W-:Y:S01]  /*0fc0*/  FFMA R18, R18, R19, R9 ;  /* 0x0000001312127223 */ /* 0x020fe20000000009 */
[----:B------:R-:W-:Y:S01]  /*0fd0*/  IADD3 R19, PT, PT, R14, 0x1fb, RZ ;  /* 0x000001fb0e137810 */ /* 0x000fe20007ffe0ff */
[----:B------:R0:W4:Y:S02]  /*0fe0*/  LDG.E R21, desc[UR4][R6.64] ;  /* 0x0000000406157981 */ /* 0x000124000c1e1900 */
[----:B------:R-:W-:Y:S02]  /*0ff0*/  FFMA R26, R27, R26, R18 ;  /* 0x0000001a1b1a7223 */ /* 0x000fe40000000012 */
[--C-:B------:R-:W-:Y:S01]  /*1000*/  IMAD.WIDE.U32 R18, R19, 0x4, R16.reuse ;  /* 0x0000000413127825 */ /* 0x100fe200078e0010 */
[----:B------:R-:W4:Y:S04]  /*1010*/  LDG.E R9, desc[UR4][R10.64+0xc] ;  /* 0x00000c040a097981 */ /* 0x000f28000c1e1900 */
        /* <DEDUP_REMOVED lines=11> */
[----:B--2---:R-:W-:Y:S02]  /*10d0*/  FFMA R23, R22, R23, R15 ;  /* 0x0000001716177223 */ /* 0x004fe4000000000f */
[----:B------:R1:W3:Y:S01]  /*10e0*/  LDG.E R15, desc[UR4][R6.64] ;  /* 0x00000004060f7981 */ /* 0x0002e2000c1e1900 */
[----:B0-----:R-:W-:-:S05]  /*10f0*/  IMAD.WIDE R10, R29, 0x4, R12 ;  /* 0x000000041d0a7825 */ /* 0x001fca00078e020c */
[----:B------:R-:W2:Y:S01]  /*1100*/  LDG.E R26, desc[UR4][R10.64+0x8] ;  /* 0x000008040a1a7981 */ /* 0x000ea2000c1e1900 */
[----:B------:R-:W-:Y:S01]  /*1110*/  FFMA R24, R24, R28, R23 ;  /* 0x0000001c18187223 */ /* 0x000fe20000000017 */
[C---:B-1----:R-:W-:Y:S01]  /*1120*/  IMAD.WIDE.U32 R6, R14.reuse, 0x4, R16 ;  /* 0x000000040e067825 */ /* 0x042fe200078e0010 */
[----:B------:R-:W-:-:S04]  /*1130*/  IADD3 R23, PT, PT, R14, 0xa9, RZ ;  /* 0x000000a90e177810 */ /* 0x000fc80007ffe0ff */
[----:B------:R0:W2:Y:S02]  /*1140*/  LDG.E R22, desc[UR4][R6.64] ;  /* 0x0000000406167981 */ /* 0x0000a4000c1e1900 */
[----:B0-----:R-:W-:Y:S02]  /*1150*/  IMAD.WIDE.U32 R6, R23, 0x4, R16 ;  /* 0x0000000417067825 */ /* 0x001fe400078e0010 */
[----:B------:R-:W2:Y:S04]  /*1160*/  LDG.E R23, desc[UR4][R10.64+0x4] ;  /* 0x000004040a177981 */ /* 0x000ea8000c1e1900 */
[----:B------:R0:W2:Y:S01]  /*1170*/  LDG.E R28, desc[UR4][R6.64] ;  /* 0x00000004061c7981 */ /* 0x0000a2000c1e1900 */
[----:B----4-:R-:W-:Y:S01]  /*1180*/  FFMA R9, R9, R21, R24 ;  /* 0x0000001509097223 */ /* 0x010fe20000000018 */
[----:B------:R-:W-:-:S05]  /*1190*/  IADD3 R21, PT, PT, R14, 0x152, RZ ;  /* 0x000001520e157810 */ /* 0x000fca0007ffe0ff */
[----:B0-----:R-:W-:Y:S02]  /*11a0*/  IMAD.WIDE.U32 R6, R21, 0x4, R16 ;  /* 0x0000000415067825 */ /* 0x001fe400078e0010 */
[----:B------:R-:W4:Y:S02]  /*11b0*/  LDG.E R21, desc[UR4][R10.64+0xc] ;  /* 0x00000c040a157981 */ /* 0x000f24000c1e1900 */
        /* <DEDUP_REMOVED lines=13> */
[----:B0-----:R-:W-:-:S04]  /*1290*/  IMAD.WIDE.U32 R6, R29, 0x4, R16 ;  /* 0x000000041d067825 */ /* 0x001fc800078e0010 */
[----:B---3--:R-:W-:Y:S01]  /*12a0*/  FFMA R20, R20, R15, R25 ;  /* 0x0000000f14147223 */ /* 0x008fe20000000019 */
[----:B------:R-:W-:Y:S01]  /*12b0*/  IADD3 R25, PT, PT, R5, 0x36, RZ ;  /* 0x0000003605197810 */ /* 0x000fe20007ffe0ff */
[----:B------:R0:W3:Y:S02]  /*12c0*/  LDG.E R15, desc[UR4][R6.64] ;  /* 0x00000004060f7981 */ /* 0x0000e4000c1e1900 */
[----:B0-----:R-:W-:-:S04]  /*12d0*/  IMAD.WIDE.U32 R6, R14, 0x4, R16 ;  /* 0x000000040e067825 */ /* 0x001fc800078e0010 */
[----:B--2---:R-:W-:Y:S02]  /*12e0*/  FFMA R23, R23, R22, R20 ;  /* 0x0000001617177223 */ /* 0x004fe40000000014 */
[----:B------:R0:W3:Y:S02]  /*12f0*/  LDG.E R20, desc[UR4][R10.64+0x18] ;  /* 0x000018040a147981 */ /* 0x0000e4000c1e1900 */
[----:B------:R-:W-:Y:S01]  /*1300*/  FFMA R26, R26, R28, R23 ;  /* 0x0000001c1a1a7223 */ /* 0x000fe20000000017 */
[----:B------:R-:W-:Y:S01]  /*1310*/  IADD3 R23, PT, PT, R14, 0xa9, RZ ;  /* 0x000000a90e177810 */ /* 0x000fe20007ffe0ff */
[----:B------:R1:W2:Y:S01]  /*1320*/  LDG.E R22, desc[UR4][R6.64] ;  /* 0x0000000406167981 */ /* 0x0002a2000c1e1900 */
[----:B0-----:R-:W-:-:S04]  /*1330*/  IMAD.WIDE R10, R25, 0x4, R12 ;  /* 0x00000004190a7825 */ /* 0x001fc800078e020c */
[----:B-1----:R-:W-:Y:S01]  /*1340*/  IMAD.WIDE.U32 R6, R23, 0x4, R16 ;  /* 0x0000000417067825 */ /* 0x002fe200078e0010 */
[----:B------:R-:W2:Y:S04]  /*1350*/  LDG.E R28, desc[UR4][R10.64+0x8] ;  /* 0x000008040a1c7981 */ /* 0x000ea8000c1e1900 */
        /* <DEDUP_REMOVED lines=20> */
[----:B0-----:R-:W-:Y:S01]  /*14a0*/  IMAD.WIDE.U32 R6, R29, 0x4, R16 ;  /* 0x000000041d067825 */ /* 0x001fe200078e0010 */
[----:B------:R-:W-:-:S03]  /*14b0*/  IADD3 R29, PT, PT, R5, 0x3c, RZ ;  /* 0x0000003c051d7810 */ /* 0x000fc60007ffe0ff */
[----:B---3--:R-:W-:Y:S02]  /*14c0*/  FFMA R20, R20, R15, R24 ;  /* 0x0000000f14147223 */ /* 0x008fe40000000018 */
[----:B------:R0:W3:Y:S02]  /*14d0*/  LDG.E R15, desc[UR4][R6.64] ;  /* 0x00000004060f7981 */ /* 0x0000e4000c1e1900 */
[----:B0-----:R-:W-:-:S04]  /*14e0*/  IMAD.WIDE.U32 R6, R14, 0x4, R16 ;  /* 0x000000040e067825 */ /* 0x001fc800078e0010 */
[----:B--2---:R-:W-:Y:S02]  /*14f0*/  FFMA R23, R23, R22, R20 ;  /* 0x0000001617177223 */ /* 0x004fe40000000014 */
[----:B------:R0:W3:Y:S02]  /*1500*/  LDG.E R20, desc[UR4][R10.64+0x18] ;  /* 0x000018040a147981 */ /* 0x0000e4000c1e1900 */
[----:B------:R-:W-:Y:S01]  /*1510*/  FFMA R25, R28, R25, R23 ;  /* 0x000000191c197223 */ /* 0x000fe20000000017 */
[----:B------:R-:W-:Y:S01]  /*1520*/  IADD3 R23, PT, PT, R14, 0xa9, RZ ;  /* 0x000000a90e177810 */ /* 0x000fe20007ffe0ff */
[----:B------:R2:W3:Y:S01]  /*1530*/  LDG.E R22, desc[UR4][R6.64] ;  /* 0x0000000406167981 */ /* 0x0004e2000c1e1900 */
[----:B0-----:R-:W-:-:S04]  /*1540*/  IMAD.WIDE R10, R29, 0x4, R12 ;  /* 0x000000041d0a7825 */ /* 0x001fc800078e020c */
[----:B--2---:R-:W-:Y:S01]  /*1550*/  IMAD.WIDE.U32 R6, R23, 0x4, R16 ;  /* 0x0000000417067825 */ /* 0x004fe200078e0010 */
[----:B------:R-:W2:Y:S04]  /*1560*/  LDG.E R28, desc[UR4][R10.64+0x8] ;  /* 0x000008040a1c7981 */ /* 0x000ea8000c1e1900 */
[----:B------:R-:W2:Y:S04]  /*1570*/  LDG.E R23, desc[UR4][R10.64+0x4] ;  /* 0x000004040a177981 */ /* 0x000ea8000c1e1900 */
[----:B------:R0:W2:Y:S01]  /*1580*/  LDG.E R24, desc[UR4][R6.64] ;  /* 0x0000000406187981 */ /* 0x0000a2000c1e1900 */
[----:B----4-:R-:W-:Y:S01]  /*1590*/  FFMA R9, R21, R9, R25 ;  /* 0x0000000915097223 */ /* 0x010fe20000000019 */
[----:B------:R-:W-:-:S02]  /*15a0*/  IADD3 R21, PT, PT, R14, 0x152, RZ ;  /* 0x000001520e157810 */ /* 0x000fc40007ffe0ff */
[----:B------:R-:W-:-:S03]  /*15b0*/  IADD3 R25, PT, PT, R14, 0x2a4, RZ ;  /* 0x000002a40e197810 */ /* 0x000fc60007ffe0ff */
[----:B0-----:R-:W-:Y:S02]  /*15c0*/  IMAD.WIDE.U32 R6, R21, 0x4, R16 ;  /* 0x0000000415067825 */ /* 0x001fe400078e0010 */
[----:B------:R-:W4:Y:S02]  /*15d0*/  LDG.E R21, desc[UR4][R10.64+0xc] ;  /* 0x00000c040a157981 */ /* 0x000f24000c1e1900 */
[----:B-----5:R-:W-:Y:S01]  /*15e0*/  FFMA R18, R18, R19, R9 ;  /* 0x0000001312127223 */ /* 0x020fe20000000009 */
[----:B------:R-:W-:Y:S01]  /*15f0*/  IADD3 R19, PT, PT, R14, 0x1fb, RZ ;  /* 0x000001fb0e137810 */ /* 0x000fe20007ffe0ff */
[----:B------:R0:W4:Y:S02]  /*1600*/  LDG.E R9, desc[UR4][R6.64] ;  /* 0x0000000406097981 */ /* 0x000124000c1e1900 */
[----:B------:R-:W-:Y:S02]  /*1610*/  FFMA R26, R27, R26, R18 ;  /* 0x0000001a1b1a7223 */ /* 0x000fe40000000012 */
[--C-:B------:R-:W-:Y:S01]  /*1620*/  IMAD.WIDE.U32 R18, R19, 0x4, R16.reuse ;  /* 0x0000000413127825 */ /* 0x100fe200078e0010 */
[----:B------:R-:W5:Y:S05]  /*1630*/  LDG.E R27, desc[UR4][R10.64+0x14] ;  /* 0x000014040a1b7981 */ /* 0x000f6a000c1e1900 */
[----:B------:R-:W5:Y:S01]  /*1640*/  LDG.E R19, desc[UR4][R18.64] ;  /* 0x0000000412137981 */ /* 0x000f62000c1e1900 */
[----:B0-----:R-:W-:-:S05]  /*1650*/  IMAD.WIDE.U32 R6, R25, 0x4, R16 ;  /* 0x0000000419067825 */ /* 0x001fca00078e0010 */
        /* <DEDUP_REMOVED lines=52> */
[----:B------:R-:W-:-:S02]  /*19a0*/  IADD3 R9, PT, PT, R14, 0x152, RZ ;  /* 0x000001520e097810 */ /* 0x000fc40007ffe0ff */
        /* <DEDUP_REMOVED lines=160> */
[----:B------:R-:W-:-:S02]  /*23b0*/  IADD3 R21, PT, PT, R14, 0x152, RZ ;  /* 0x000001520e157810 */ /* 0x000fc40007ffe0ff */
[----:B------:R-:W4:Y:S03]  /*23c0*/  LDG.E R24, desc[UR4][R10.64+0x14] ;  /* 0x000014040a187981 */ /* 0x000f26000c1e1900 */
[----:B0-----:R-:W-:Y:S02]  /*23d0*/  IMAD.WIDE.U32 R6, R21, 0x4, R16 ;  /* 0x0000000415067825 */ /* 0x001fe400078e0010 */
[----:B------:R-:W4:Y:S02]  /*23e0*/  LDG.E R21, desc[UR4][R10.64+0xc] ;  /* 0x00000c040a157981 */ /* 0x000f24000c1e1900 */
[----:B-----5:R-:W-:Y:S01]  /*23f0*/  FFMA R18, R18, R19, R9 ;  /* 0x0000001312127223 */ /* 0x020fe20000000009 */
[----:B------:R-:W-:Y:S01]  /*2400*/  IADD3 R19, PT, PT, R14, 0x1fb, RZ ;  /* 0x000001fb0e137810 */ /* 0x000fe20007ffe0ff */
[----:B------:R0:W4:Y:S02]  /*2410*/  LDG.E R9, desc[UR4][R6.64] ;  /* 0x0000000406097981 */ /* 0x000124000c1e1900 */
[----:B------:R-:W-:-:S02]  /*2420*/  FFMA R25, R27, R25, R18 ;  /* 0x000000191b197223 */ /* 0x000fc40000000012 */
[----:B------:R-:W-:Y:S01]  /*2430*/  IMAD.WIDE.U32 R18, R19, 0x4, R16 ;  /* 0x0000000413127825 */ /* 0x000fe200078e0010 */
[----:B------:R-:W-:-:S05]  /*2440*/  IADD3 R27, PT, PT, R14, 0x2a4, RZ ;  /* 0x000002a40e1b7810 */ /* 0x000fca0007ffe0ff */
[----:B------:R-:W5:Y:S01]  /*2450*/  LDG.E R19, desc[UR4][R18.64] ;  /* 0x0000000412137981 */ /* 0x000f62000c1e1900 */
[----:B0-----:R-:W-:-:S05]  /*2460*/  IMAD.WIDE.U32 R6, R27, 0x4, R16 ;  /* 0x000000041b067825 */ /* 0x001fca00078e0010 */
        /* <DEDUP_REMOVED lines=21> */
[----:B------:R-:W-:-:S03]  /*25c0*/  IADD3 R21, PT, PT, R14, 0x1fb, RZ ;  /* 0x000001fb0e157810 */ /* 0x000fc60007ffe0ff */
[----:B-----5:R-:W-:Y:S01]  /*25d0*/  FFMA R9, R18, R19, R9 ;  /* 0x0000001312097223 */ /* 0x020fe20000000009 */
[----:B------:R-:W-:Y:S01]  /*25e0*/  IADD3 R19, PT, PT, R14, 0x152, RZ ;  /* 0x000001520e137810 */ /* 0x000fe20007ffe0ff */
[----:B0-----:R-:W-:-:S04]  /*25f0*/  IMAD.WIDE.U32 R6, R21, 0x4, R16 ;  /* 0x0000000415067825 */ /* 0x001fc800078e0010 */
[----:B------:R-:W-:Y:S01]  /*2600*/  IMAD.WIDE.U32 R18, R19, 0x4, R16 ;  /* 0x0000000413127825 */ /* 0x000fe200078e0010 */
[----:B------:R-:W-:-:S03]  /*2610*/  IADD3 R21, PT, PT, R14, 0x2a4, RZ ;  /* 0x000002a40e157810 */ /* 0x000fc60007ffe0ff */
[----:B------:R-:W-:Y:S02]  /*2620*/  FFMA R24, R24, R27, R9 ;  /* 0x0000001b18187223 */ /* 0x000fe40000000009 */
[----:B------:R-:W4:Y:S04]  /*2630*/  LDG.E R9, desc[UR4][R10.64+0xc] ;  /* 0x00000c040a097981 */ /* 0x000f28000c1e1900 */
[----:B------:R-:W4:Y:S04]  /*2640*/  LDG.E R18, desc[UR4][R18.64] ;  /* 0x0000000412127981 */ /* 0x000f28000c1e1900 */
[----:B------:R-:W5:Y:S04]  /*2650*/  LDG.E R27, desc[UR4][R10.64+0x14] ;  /* 0x000014040a1b7981 */ /* 0x000f68000c1e1900 */
[----:B------:R0:W5:Y:S02]  /*2660*/  LDG.E R19, desc[UR4][R6.64] ;  /* 0x0000000406137981 */ /* 0x000164000c1e1900 */
[----:B0-----:R-:W-:-:S02]  /*2670*/  IMAD.WIDE.U32 R6, R21, 0x4, R16 ;  /* 0x0000000415067825 */ /* 0x001fc400078e0010 */
[----:B------:R-:W5:Y:S04]  /*2680*/  LDG.E R21, desc[UR4][R10.64+0x10] ;  /* 0x000010040a157981 */ /* 0x000f68000c1e1900 */
[----:B------:R0:W5:Y:S01]  /*2690*/  LDG.E R26, desc[UR4][R6.64] ;  /* 0x00000004061a7981 */ /* 0x000162000c1e1900 */
        /* <DEDUP_REMOVED lines=18> */
[----:B------:R-:W-:-:S05]  /*27c0*/  IADD3 R9, PT, PT, R14, 0x152, RZ ;  /* 0x000001520e097810 */ /* 0x000fca0007ffe0ff */
[----:B0-----:R-:W-:Y:S01]  /*27d0*/  IMAD.WIDE.U32 R6, R9, 0x4, R16 ;  /* 0x0000000409067825 */ /* 0x001fe200078e0010 */
[C---:B------:R-:W-:Y:S01]  /*27e0*/  IADD3 R25, PT, PT, R14.reuse, 0x2a4, RZ ;  /* 0x000002a40e197810 */ /* 0x040fe20007ffe0ff */
        /* <DEDUP_REMOVED lines=43> */
[----:B---3--:R-:W-:Y:S01]  /*2aa0*/  FFMA R20, R20, R15, R25 ;  /* 0x0000000f14147223 */ /* 0x008fe20000000019 */
[----:B------:R-:W-:-:S02]  /*2ab0*/  IADD3 R25, PT, PT, R14, 0x34d, RZ ;  /* 0x0000034d0e197810 */ /* 0x000fc40007ffe0ff */
[----:B------:R1:W3:Y:S01]  /*2ac0*/  LDG.E R15, desc[UR4][R10.64+0x18] ;  /* 0x000018040a0f7981 */ /* 0x0002e2000c1e1900 */
[----:B------:R-:W-:Y:S02]  /*2ad0*/  IADD3 R14, PT, PT, R8, UR10, RZ ;  /* 0x0000000a080e7c10 */ /* 0x000fe4000fffe0ff */
[--C-:B0-----:R-:W-:Y:S01]  /*2ae0*/  IMAD.WIDE.U32 R6, R25, 0x4, R16.reuse ;  /* 0x0000000419067825 */ /* 0x101fe200078e0010 */
[----:B------:R-:W-:Y:S02]  /*2af0*/  IADD3 R25, PT, PT, R5, 0x7e, RZ ;  /* 0x0000007e05197810 */ /* 0x000fe40007ffe0ff */
[C---:B------:R-:W-:Y:S01]  /*2b00*/  IADD3 R29, PT, PT, R14.reuse, 0xa9, RZ ;  /* 0x000000a90e1d7810 */ /* 0x040fe20007ffe0ff */
[----:B-1----:R-:W-:-:S04]  /*2b10*/  IMAD.WIDE.U32 R10, R14, 0x4, R16 ;  /* 0x000000040e0a7825 */ /* 0x002fc800078e0010 */
[----:B--2---:R-:W-:Y:S02]  /*2b20*/  FFMA R23, R23, R22, R20 ;  /* 0x0000001617177223 */ /* 0x004fe40000000014 */
[----:B------:R0:W3:Y:S02]  /*2b30*/  LDG.E R20, desc[UR4][R6.64] ;  /* 0x0000000406147981 */ /* 0x0000e4000c1e1900 */
[----:B------:R-:W-:Y:S02]  /*2b40*/  FFMA R26, R26, R28, R23 ;  /* 0x0000001c1a1a7223 */ /* 0x000fe40000000017 */
[----:B------:R1:W2:Y:S01]  /*2b50*/  LDG.E R23, desc[UR4][R10.64] ;  /* 0x000000040a177981 */ /* 0x0002a2000c1e1900 */
[----:B0-----:R-:W-:-:S04]  /*2b60*/  IMAD.WIDE R6, R25, 0x4, R12 ;  /* 0x0000000419067825 */ /* 0x001fc800078e020c */
[----:B-1----:R-:W-:Y:S01]  /*2b70*/  IMAD.WIDE.U32 R10, R29, 0x4, R16 ;  /* 0x000000041d0a7825 */ /* 0x002fe200078e0010 */
[----:B------:R-:W2:Y:S04]  /*2b80*/  LDG.E R22, desc[UR4][R6.64+0x4] ;  /* 0x0000040406167981 */ /* 0x000ea8000c1e1900 */
[----:B------:R0:W2:Y:S04]  /*2b90*/  LDG.E R25, desc[UR4][R10.64] ;  /* 0x000000040a197981 */ /* 0x0000a8000c1e1900 */
[----:B------:R-:W2:Y:S01]  /*2ba0*/  LDG.E R28, desc[UR4][R6.64+0x8] ;  /* 0x00000804061c7981 */ /* 0x000ea2000c1e1900 */
        /* <DEDUP_REMOVED lines=10> */
[----:B------:R-:W4:Y:S01]  /*2c50*/  LDG.E R18, desc[UR4][R18.64] ;  /* 0x0000000412127981 */ /* 0x000f22000c1e1900 */
[--C-:B0-----:R-:W-:Y:S01]  /*2c60*/  IMAD.WIDE.U32 R10, R27, 0x4, R16.reuse ;  /* 0x000000041b0a7825 */ /* 0x101fe200078e0010 */
[----:B------:R-:W-:Y:S02]  /*2c70*/  IADD3 R27, PT, PT, R14, 0x34d, RZ ;  /* 0x0000034d0e1b7810 */ /* 0x000fe40007ffe0ff */
[----:B------:R-:W5:Y:S04]  /*2c80*/  LDG.E R14, desc[UR4][R6.64+0x18] ;  /* 0x00001804060e7981 */ /* 0x000f68000c1e1900 */
[----:B------:R-:W5:Y:S04]  /*2c90*/  LDG.E R10, desc[UR4][R10.64] ;  /* 0x000000040a0a7981 */ /* 0x000f68000c1e1900 */
[----:B------:R-:W5:Y:S04]  /*2ca0*/  LDG.E R19, desc[UR4][R6.64+0x10] ;  /* 0x0000100406137981 */ /* 0x000f68000c1e1900 */
[----:B------:R0:W5:Y:S02]  /*2cb0*/  LDG.E R11, desc[UR4][R6.64+0x14] ;  /* 0x00001404060b7981 */ /* 0x000164000c1e1900 */
[----:B0-----:R-:W-:-:S05]  /*2cc0*/  IMAD.WIDE.U32 R6, R27, 0x4, R16 ;  /* 0x000000041b067825 */ /* 0x001fca00078e0010 */
[----:B------:R0:W5:Y:S01]  /*2cd0*/  LDG.E R26, desc[UR4][R6.64] ;  /* 0x00000004061a7981 */ /* 0x000162000c1e1900 */
[----:B---3--:R-:W-:Y:S01]  /*2ce0*/  FFMA R27, R15, R20, R24 ;  /* 0x000000140f1b7223 */ /* 0x008fe20000000018 */
[----:B------:R-:W-:-:S05]  /*2cf0*/  IADD3 R15, PT, PT, R8, UR11, RZ ;  /* 0x0000000b080f7c10 */ /* 0x000fca000fffe0ff */
[----:B0-----:R-:W-:-:S04]  /*2d00*/  IMAD.WIDE.U32 R6, R15, 0x4, R16 ;  /* 0x000000040f067825 */ /* 0x001fc800078e0010 */
[----:B--2---:R-:W-:Y:S01]  /*2d10*/  FFMA R23, R22, R23, R27 ;  /* 0x0000001716177223 */ /* 0x004fe2000000001b */
[----:B------:R-:W-:Y:S01]  /*2d20*/  IADD3 R27, PT, PT, R5, 0x84, RZ ;  /* 0x00000084051b7810 */ /* 0x000fe20007ffe0ff */
[----:B------:R0:W2:Y:S02]  /*2d30*/  LDG.E R20, desc[UR4][R6.64] ;  /* 0x0000000406147981 */ /* 0x0000a4000c1e1900 */
[----:B------:R-:W-:Y:S02]  /*2d40*/  FFMA R25, R28, R25, R23 ;  /* 0x000000191c197223 */ /* 0x000fe40000000017 */
[----:B------:R-:W-:Y:S01]  /*2d50*/  IMAD.WIDE R22, R27, 0x4, R12 ;  /* 0x000000041b167825 */ /* 0x000fe200078e020c */
[----:B------:R-:W-:-:S04]  /*2d60*/  IADD3 R29, PT, PT, R15, 0xa9, RZ ;  /* 0x000000a90f1d7810 */ /* 0x000fc80007ffe0ff */
[----:B------:R-:W2:Y:S01]  /*2d70*/  LDG.E R24, desc[UR4][R22.64+0x4] ;  /* 0x0000040416187981 */ /* 0x000ea2000c1e1900 */
[----:B0-----:R-:W-:-:S03]  /*2d80*/  IMAD.WIDE.U32 R6, R29, 0x4, R16 ;  /* 0x000000041d067825 */ /* 0x001fc600078e0010 */
[----:B------:R-:W3:Y:S04]  /*2d90*/  LDG.E R27, desc[UR4][R22.64+0x8] ;  /* 0x00000804161b7981 */ /* 0x000ee8000c1e1900 */
[----:B------:R0:W3:Y:S01]  /*2da0*/  LDG.E R28, desc[UR4][R6.64] ;  /* 0x00000004061c7981 */ /* 0x0000e2000c1e1900 */
[----:B----4-:R-:W-:Y:S01]  /*2db0*/  FFMA R18, R9, R18, R25 ;  /* 0x0000001209127223 */ /* 0x010fe20000000019 */
[----:B------:R-:W-:-:S03]  /*2dc0*/  IADD3 R9, PT, PT, R15, 0x152, RZ ;  /* 0x000001520f097810 */ /* 0x000fc60007ffe0ff */
[----:B-----5:R-:W-:Y:S01]  /*2dd0*/  FFMA R18, R19, R21, R18 ;  /* 0x0000001513127223 */ /* 0x020fe20000000012 */
[----:B------:R-:W-:-:S03]  /*2de0*/  IADD3 R21, PT, PT, R15, 0x1fb, RZ ;  /* 0x000001fb0f157810 */ /* 0x000fc60007ffe0ff */
[----:B------:R-:W-:Y:S01]  /*2df0*/  FFMA R19, R11, R10, R18 ;  /* 0x0000000a0b137223 */ /* 0x000fe20000000012 */
[----:B------:R-:W-:-:S04]  /*2e00*/  IMAD.WIDE.U32 R10, R9, 0x4, R16 ;  /* 0x00000004090a7825 */ /* 0x000fc800078e0010 */
[----:B0-----:R-:W-:Y:S01]  /*2e10*/  IMAD.WIDE.U32 R6, R21, 0x4, R16 ;  /* 0x0000000415067825 */ /* 0x001fe200078e0010 */
[C---:B------:R-:W-:Y:S01]  /*2e20*/  IADD3 R21, PT, PT, R15.reuse, 0x2a4, RZ ;  /* 0x000002a40f157810 */ /* 0x040fe20007ffe0ff */
[----:B------:R-:W4:Y:S04]  /*2e30*/  LDG.E R10, desc[UR4][R10.64] ;  /* 0x000000040a0a7981 */ /* 0x000f28000c1e1900 */
[----:B------:R0:W5:Y:S04]  /*2e40*/  LDG.E R9, desc[UR4][R6.64] ;  /* 0x0000000406097981 */ /* 0x000168000c1e1900 */
[----:B------:R-:W4:Y:S01]  /*2e50*/  LDG.E R11, desc[UR4][R22.64+0xc] ;  /* 0x00000c04160b7981 */ /* 0x000f22000c1e1900 */
[----:B------:R-:W-:Y:S01]  /*2e60*/  FFMA R26, R14, R26, R19 ;  /* 0x0000001a0e1a7223 */ /* 0x000fe20000000013 */
[----:B------:R-:W-:-:S02]  /*2e70*/  IADD3 R19, PT, PT, R15, 0x34d, RZ ;  /* 0x0000034d0f137810 */ /* 0x000fc40007ffe0ff */
[----:B------:R-:W5:Y:S01]  /*2e80*/  LDG.E R14, desc[UR4][R22.64+0x10] ;  /* 0x00001004160e7981 */ /* 0x000f62000c1e1900 */
[----:B0-----:R-:W-:-:S03]  /*2e90*/  IMAD.WIDE.U32 R6, R21, 0x4, R16 ;  /* 0x0000000415067825 */ /* 0x001fc600078e0010 */
[----:B------:R-:W5:Y:S04]  /*2ea0*/  LDG.E R21, desc[UR4][R22.64+0x14] ;  /* 0x0000140416157981 */ /* 0x000f68000c1e1900 */
[----:B------:R0:W5:Y:S04]  /*2eb0*/  LDG.E R15, desc[UR4][R6.64] ;  /* 0x00000004060f7981 */ /* 0x000168000c1e1900 */
[----:B------:R-:W5:Y:S01]  /*2ec0*/  LDG.E R22, desc[UR4][R22.64+0x18] ;  /* 0x0000180416167981 */ /* 0x000f62000c1e1900 */
[----:B0-----:R-:W-:-:S05]  /*2ed0*/  IMAD.WIDE.U32 R6, R19, 0x4, R16 ;  /* 0x0000000413067825 */ /* 0x001fca00078e0010 */
[----:B------:R0:W5:Y:S01]  /*2ee0*/  LDG.E R25, desc[UR4][R6.64] ;  /* 0x0000000406197981 */ /* 0x000162000c1e1900 */
[----:B------:R-:W-:-:S05]  /*2ef0*/  IADD3 R29, PT, PT, R5, 0x8a, RZ ;  /* 0x0000008a051d7810 */ /* 0x000fca0007ffe0ff */
[----:B0-----:R-:W-:-:S05]  /*2f00*/  IMAD.WIDE R6, R29, 0x4, R12 ;  /* 0x000000041d067825 */ /* 0x001fca00078e020c */
[----:B------:R-:W5:Y:S01]  /*2f10*/  LDG.E R23, desc[UR4][R6.64+0x4] ;  /* 0x0000040406177981 */ /* 0x000f62000c1e1900 */
[----:B--2---:R-:W-:Y:S01]  /*2f20*/  FFMA R24, R24, R20, R26 ;  /* 0x0000001418187223 */ /* 0x004fe2000000001a */
[----:B------:R-:W-:-:S04]  /*2f30*/  IADD3 R20, PT, PT, R8, UR6, RZ ;  /* 0x0000000608147c10 */ /* 0x000fc8000fffe0ff */
[C---:B------:R-:W-:Y:S01]  /*2f40*/  IADD3 R26, PT, PT, R20.reuse, 0xa9, RZ ;  /* 0x000000a9141a7810 */ /* 0x040fe20007ffe0ff */
[----:B------:R-:W-:-:S04]  /*2f50*/  IMAD.WIDE.U32 R18, R20, 0x4, R16 ;  /* 0x0000000414127825 */ /* 0x000fc800078e0010 */
[----:B---3--:R-:W-:Y:S02]  /*2f60*/  FFMA R27, R27, R28, R24 ;  /* 0x0000001c1b1b7223 */ /* 0x008fe40000000018 */
[----:B------:R0:W2:Y:S02]  /*2f70*/  LDG.E R24, desc[UR4][R18.64] ;  /* 0x0000000412187981 */ /* 0x0000a4000c1e1900 */
[----:B0-----:R-:W-:-:S06]  /*2f80*/  IMAD.WIDE.U32 R18, R26, 0x4, R16 ;  /* 0x000000041a127825 */ /* 0x001fcc00078e0010 */
[----:B------:R-:W3:Y:S04]  /*2f90*/  LDG.E R18, desc[UR4][R18.64] ;  /* 0x0000000412127981 */ /* 0x000ee8000c1e1900 */
[----:B------:R-:W3:Y:S01]  /*2fa0*/  LDG.E R19, desc[UR4][R6.64+0x8] ;  /* 0x0000080406137981 */ /* 0x000ee2000c1e1900 */
[----:B------:R-:W-:Y:S01]  /*2fb0*/  IADD3 R26, PT, PT, R20, 0x1fb, RZ ;  /* 0x000001fb141a7810 */ /* 0x000fe20007ffe0ff */
[----:B----4-:R-:W-:-:S04]  /*2fc0*/  FFMA R11, R11, R10, R27 ;  /* 0x0000000a0b0b7223 */ /* 0x010fc8000000001b */
[----:B-----5:R-:W-:Y:S01]  /*2fd0*/  FFMA R10, R14, R9, R11 ;  /* 0x000000090e0a7223 */ /* 0x020fe2000000000b */
[----:B------:R-:W-:Y:S02]  /*2fe0*/  IADD3 R9, PT, PT, R20, 0x152, RZ ;  /* 0x0000015214097810 */ /* 0x000fe40007ffe0ff */
[----:B------:R-:W-:-:S03]  /*2ff0*/  IADD3 R14, PT, PT, R8, UR7, RZ ;  /* 0x00000007080e7c10 */ /* 0x000fc6000fffe0ff */
[----:B------:R-:W-:-:S04]  /*3000*/  IMAD.WIDE.U32 R8, R9, 0x4, R16 ;  /* 0x0000000409087825 */ /* 0x000fc800078e0010 */
[----:B------:R-:W-:Y:S02]  /*3010*/  FFMA R29, R21, R15, R10 ;  /* 0x0000000f151d7223 */ /* 0x000fe4000000000a */
[----:B------:R0:W4:Y:S01]  /*3020*/  LDG.E R21, desc[UR4][R8.64] ;  /* 0x0000000408157981 */ /* 0x000122000c1e1900 */
[----:B------:R-:W-:Y:S01]  /*3030*/  IADD3 R27, PT, PT, R20, 0x2a4, RZ ;  /* 0x000002a4141b7810 */ /* 0x000fe20007ffe0ff */
[----:B------:R-:W-:-:S05]  /*3040*/  IMAD.WIDE.U32 R10, R14, 0x4, R16 ;  /* 0x000000040e0a7825 */ /* 0x000fca00078e0010 */
[----:B------:R1:W5:Y:S01]  /*3050*/  LDG.E R15, desc[UR4][R10.64] ;  /* 0x000000040a0f7981 */ /* 0x000362000c1e1900 */
[----:B0-----:R-:W-:-:S04]  /*3060*/  IMAD.WIDE.U32 R8, R26, 0x4, R16 ;  /* 0x000000041a087825 */ /* 0x001fc800078e0010 */
[----:B------:R-:W-:Y:S01]  /*3070*/  FFMA R22, R22, R25, R29 ;  /* 0x0000001916167223 */ /* 0x000fe2000000001d */
[----:B------:R-:W-:Y:S02]  /*3080*/  IADD3 R25, PT, PT, R20, 0x34d, RZ ;  /* 0x0000034d14197810 */ /* 0x000fe40007ffe0ff */
[----:B------:R0:W5:Y:S01]  /*3090*/  LDG.E R20, desc[UR4][R8.64] ;  /* 0x0000000408147981 */ /* 0x000162000c1e1900 */
[----:B-1----:R-:W-:-:S04]  /*30a0*/  IMAD.WIDE.U32 R10, R27, 0x4, R16 ;  /* 0x000000041b0a7825 */ /* 0x002fc800078e0010 */
[----:B0-----:R-:W-:Y:S01]  /*30b0*/  IMAD.WIDE.U32 R8, R25, 0x4, R16 ;  /* 0x0000000419087825 */ /* 0x001fe200078e0010 */
[----:B------:R-:W-:Y:S01]  /*30c0*/  IADD3 R27, PT, PT, R14, 0xa9, RZ ;  /* 0x000000a90e1b7810 */ /* 0x000fe20007ffe0ff */
[----:B------:R0:W5:Y:S04]  /*30d0*/  LDG.E R25, desc[UR4][R10.64] ;  /* 0x000000040a197981 */ /* 0x000168000c1e1900 */
[----:B------:R-:W5:Y:S01]  /*30e0*/  LDG.E R9, desc[UR4][R8.64] ;  /* 0x0000000408097981 */ /* 0x000f62000c1e1900 */
[----:B------:R-:W-:-:S03]  /*30f0*/  IADD3 R29, PT, PT, R5, 0x90, RZ ;  /* 0x00000090051d7810 */ /* 0x000fc60007ffe0ff */
[----:B------:R-:W5:Y:S04]  /*3100*/  LDG.E R5, desc[UR4][R6.64+0x10] ;  /* 0x0000100406057981 */ /* 0x000f68000c1e1900 */
[----:B------:R-:W4:Y:S01]  /*3110*/  LDG.E R8, desc[UR4][R6.64+0xc] ;  /* 0x00000c0406087981 */ /* 0x000f22000c1e1900 */
[----:B0-----:R-:W-:Y:S01]  /*3120*/  IMAD.WIDE.U32 R10, R27, 0x4, R16 ;  /* 0x000000041b0a7825 */ /* 0x001fe200078e0010 */
[----:B------:R-:W-:-:S03]  /*3130*/  IADD3 R27, PT, PT, R14, 0x1fb, RZ ;  /* 0x000001fb0e1b7810 */ /* 0x000fc60007ffe0ff */
[----:B------:R-:W-:Y:S01]  /*3140*/  IMAD.WIDE R12, R29, 0x4, R12 ;  /* 0x000000041d0c7825 */ /* 0x000fe200078e020c */
[C---:B------:R-:W-:Y:S01]  /*3150*/  IADD3 R29, PT, PT, R14.reuse, 0x2a4, RZ ;  /* 0x000002a40e1d7810 */ /* 0x040fe20007ffe0ff */
[----:B------:R0:W5:Y:S04]  /*3160*/  LDG.E R26, desc[UR4][R10.64] ;  /* 0x000000040a1a7981 */ /* 0x000168000c1e1900 */
[----:B------:R-:W5:Y:S01]  /*3170*/  LDG.E R28, desc[UR4][R12.64+0x14] ;  /* 0x000014040c1c7981 */ /* 0x000f62000c1e1900 */
[----:B--2---:R-:W-:Y:S01]  /*3180*/  FFMA R22, R23, R24, R22 ;  /* 0x0000001817167223 */ /* 0x004fe20000000016 */
[----:B------:R-:W-:-:S05]  /*3190*/  IADD3 R23, PT, PT, R14, 0x152, RZ ;  /* 0x000001520e177810 */ /* 0x000fca0007ffe0ff */
[----:B0-----:R-:W-:-:S06]  /*31a0*/  IMAD.WIDE.U32 R10, R23, 0x4, R16 ;  /* 0x00000004170a7825 */ /* 0x001fcc00078e0010 */
[----:B------:R-:W2:Y:S04]  /*31b0*/  LDG.E R10, desc[UR4][R10.64] ;  /* 0x000000040a0a7981 */ /* 0x000ea8000c1e1900 */
[----:B------:R-:W2:Y:S01]  /*31c0*/  LDG.E R11, desc[UR4][R12.64+0x10] ;  /* 0x000010040c0b7981 */ /* 0x000ea2000c1e1900 */
[----:B---3--:R-:W-:-:S03]  /*31d0*/  FFMA R18, R19, R18, R22 ;  /* 0x0000001213127223 */ /* 0x008fc60000000016 */
[----:B------:R-:W3:Y:S04]  /*31e0*/  LDG.E R19, desc[UR4][R6.64+0x14] ;  /* 0x0000140406137981 */ /* 0x000ee8000c1e1900 */
[----:B------:R0:W2:Y:S02]  /*31f0*/  LDG.E R22, desc[UR4][R6.64+0x18] ;  /* 0x0000180406167981 */ /* 0x0000a4000c1e1900 */
[--C-:B0-----:R-:W-:Y:S01]  /*3200*/  IMAD.WIDE.U32 R6, R27, 0x4, R16.reuse ;  /* 0x000000041b067825 */ /* 0x101fe200078e0010 */
[----:B------:R-:W-:Y:S02]  /*3210*/  IADD3 R27, PT, PT, R14, 0x34d, RZ ;  /* 0x0000034d0e1b7810 */ /* 0x000fe40007ffe0ff */
[----:B------:R-:W2:Y:S04]  /*3220*/  LDG.E R14, desc[UR4][R12.64+0x4] ;  /* 0x000004040c0e7981 */ /* 0x000ea8000c1e1900 */
[----:B------:R0:W2:Y:S02]  /*3230*/  LDG.E R23, desc[UR4][R6.64] ;  /* 0x0000000406177981 */ /* 0x0000a4000c1e1900 */
[----:B0-----:R-:W-:-:S02]  /*3240*/  IMAD.WIDE.U32 R6, R29, 0x4, R16 ;  /* 0x000000041d067825 */ /* 0x001fc400078e0010 */
[----:B------:R-:W2:Y:S02]  /*3250*/  LDG.E R29, desc[UR4][R12.64+0xc] ;  /* 0x00000c040c1d7981 */ /* 0x000ea4000c1e1900 */
[----:B------:R-:W-:Y:S02]  /*3260*/  IMAD.WIDE.U32 R16, R27, 0x4, R16 ;  /* 0x000000041b107825 */ /* 0x000fe400078e0010 */
[----:B------:R-:W2:Y:S04]  /*3270*/  LDG.E R27, desc[UR4][R12.64+0x8] ;  /* 0x000008040c1b7981 */ /* 0x000ea8000c1e1900 */
[----:B------:R-:W2:Y:S04]  /*3280*/  LDG.E R24, desc[UR4][R6.64] ;  /* 0x0000000406187981 */ /* 0x000ea8000c1e1900 */
[----:B------:R-:W2:Y:S04]  /*3290*/  LDG.E R16, desc[UR4][R16.64] ;  /* 0x0000000410107981 */ /* 0x000ea8000c1e1900 */
[----:B------:R-:W2:Y:S01]  /*32a0*/  LDG.E R17, desc[UR4][R12.64+0x18] ;  /* 0x000018040c117981 */ /* 0x000ea2000c1e1900 */
[----:B----4-:R-:W-:-:S04]  /*32b0*/  FFMA R8, R8, R21, R18 ;  /* 0x0000001508087223 */ /* 0x010fc80000000012 */
[----:B-----5:R-:W-:Y:S01]  /*32c0*/  FFMA R8, R5, R20, R8 ;  /* 0x0000001405087223 */ /* 0x020fe20000000008 */
[----:B------:R-:W-:Y:S01]  /*32d0*/  UMOV UR6, 0x571f7693 ;  /* 0x571f769300067882 */ /* 0x000fe20000000000 */
[----:B------:R-:W-:Y:S01]  /*32e0*/  UMOV UR7, 0x3fe55555 ;  /* 0x3fe5555500077882 */ /* 0x000fe20000000000 */
[----:B------:R-:W-:Y:S01]  /*32f0*/  BSSY.RECONVERGENT B0, `(.L_x_8) ;  /* 0x000002a000007945 */ /* 0x000fe20003800200 */
[----:B---3--:R-:W-:-:S04]  /*3300*/  FFMA R19, R19, R25, R8 ;  /* 0x0000001913137223 */ /* 0x008fc80000000008 */
[----:B--2---:R-:W-:-:S04]  /*3310*/  FFMA R9, R22, R9, R19 ;  /* 0x0000000916097223 */ /* 0x004fc80000000013 */
[----:B------:R-:W-:-:S04]  /*3320*/  FFMA R14, R14, R15, R9 ;  /* 0x0000000f0e0e7223 */ /* 0x000fc80000000009 */
[----:B------:R-:W-:-:S04]  /*3330*/  FFMA R14, R27, R26, R14 ;  /* 0x0000001a1b0e7223 */ /* 0x000fc8000000000e */
[----:B------:R-:W-:-:S04]  /*3340*/  FFMA R10, R29, R10, R14 ;  /* 0x0000000a1d0a7223 */ /* 0x000fc8000000000e */
[----:B------:R-:W-:-:S04]  /*3350*/  FFMA R11, R11, R23, R10 ;  /* 0x000000170b0b7223 */ /* 0x000fc8000000000a */
[----:B------:R-:W-:-:S04]  /*3360*/  FFMA R24, R28, R24, R11 ;  /* 0x000000181c187223 */ /* 0x000fc8000000000b */
[----:B------:R-:W-:-:S04]  /*3370*/  FFMA R16, R17, R16, R24 ;  /* 0x0000001011107223 */ /* 0x000fc80000000018 */
[----:B------:R-:W0:Y:S02]  /*3380*/  F2F.F64.F32 R6, R16 ;  /* 0x0000001000067310 */ /* 0x000e240000201800 */
[----:B0-----:R-:W-:-:S10]  /*3390*/  DMUL R6, R6, UR6 ;  /* 0x0000000606067c28 */ /* 0x001fd40008000000 */
[----:B------:R-:W0:Y:S02]  /*33a0*/  F2F.F32.F64 R6, R6 ;  /* 0x0000000600067310 */ /* 0x000e240000301000 */
[----:B0-----:R-:W-:-:S13]  /*33b0*/  FSETP.GE.AND P0, PT, |R6|, 0.55000001192092895508, PT ;  /* 0x3f0ccccd0600780b */ /* 0x001fda0003f06200 */
[----:B------:R-:W-:Y:S05]  /*33c0*/  @!P0 BRA `(.L_x_9) ;  /* 0x00000000004c8947 */ /* 0x000fea0003800000 */
[----:B------:R-:W-:-:S04]  /*33d0*/  FADD R5, |R6|, |R6| ;  /* 0x4000000606057221 */ /* 0x000fc80000000200 */
[----:B------:R-:W-:-:S04]  /*33e0*/  FMUL R7, R5, 1.4426950216293334961 ;  /* 0x3fb8aa3b05077820 */ /* 0x000fc80000400000 */
[----:B------:R-:W0:Y:S02]  /*33f0*/  FRND.TRUNC R8, R7 ;  /* 0x0000000700087307 */ /* 0x000e24000020d000 */
[C---:B0-----:R-:W-:Y:S01]  /*3400*/  FSETP.GEU.AND P0, PT, R8.reuse, -126, PT ;  /* 0xc2fc00000800780b */ /* 0x041fe20003f0e000 */
[----:B------:R-:W-:-:S04]  /*3410*/  FFMA R5, R8, -0.693145751953125, R5 ;  /* 0xbf31720008057823 */ /* 0x000fc80000000005 */
[----:B------:R-:W-:-:S04]  /*3420*/  FFMA R5, R8, -1.428606765330187045e-06, R5 ;  /* 0xb5bfbe8e08057823 */ /* 0x000fc80000000005 */
[----:B------:R-:W-:Y:S01]  /*3430*/  FMUL R9, R5, 1.4426950216293334961 ;  /* 0x3fb8aa3b05097820 */ /* 0x000fe20000400000 */
[----:B------:R-:W-:-:S03]  /*3440*/  MOV R5, 0x3f800000 ;  /* 0x3f80000000057802 */ /* 0x000fc60000000f00 */
        /* <DEDUP_REMOVED lines=11> */
.L_x_9:
        /* <DEDUP_REMOVED lines=9> */
.L_x_10:
[----:B------:R-:W-:Y:S05]  /*3590*/  BSYNC.RECONVERGENT B0 ;  /* 0x0000000000007941 */ /* 0x000fea0003800200 */
.L_x_8:
[----:B------:R-:W0:Y:S01]  /*35a0*/  F2F.F64.F32 R6, R5 ;  /* 0x0000000500067310 */ /* 0x000e220000201800 */
[----:B------:R-:W1:Y:S01]  /*35b0*/  LDC.64 R8, c[0x0][0x390] ;  /* 0x0000e400ff087b82 */ /* 0x000e620000000a00 */
[----:B------:R-:W-:Y:S01]  /*35c0*/  UMOV UR6, 0x8ef34d6a ;  /* 0x8ef34d6a00067882 */ /* 0x000fe20000000000 */
[----:B------:R-:W-:Y:S01]  /*35d0*/  UMOV UR7, 0x3ffb7453 ;  /* 0x3ffb745300077882 */ /* 0x000fe20000000000 */
[----:B------:R-:W-:-:S04]  /*35e0*/  IMAD R11, R4, 0x19, R0 ;  /* 0x00000019040b7824 */ /* 0x000fc800078e0200 */
[----:B------:R-:W-:-:S04]  /*35f0*/  IMAD R2, R2, 0x5, R11 ;  /* 0x0000000502027824 */ /* 0x000fc800078e020b */
[----:B------:R-:W-:Y:S01]  /*3600*/  IMAD R3, R3, 0x4e2, R2 ;  /* 0x000004e203037824 */ /* 0x000fe200078e0202 */
[----:B0-----:R-:W-:-:S10]  /*3610*/  DMUL R6, R6, UR6 ;  /* 0x0000000606067c28 */ /* 0x001fd40008000000 */
[----:B------:R-:W0:Y:S01]  /*3620*/  F2F.F32.F64 R7, R6 ;  /* 0x0000000600077310 */ /* 0x000e220000301000 */
[----:B-1----:R-:W-:-:S05]  /*3630*/  IMAD.WIDE.U32 R2, R3, 0x4, R8 ;  /* 0x0000000403027825 */ /* 0x002fca00078e0008 */
[----:B0-----:R-:W-:Y:S01]  /*3640*/  STG.E desc[UR4][R2.64], R7 ;  /* 0x0000000702007986 */ /* 0x001fe2000c101904 */
[----:B------:R-:W-:Y:S05]  /*3650*/  EXIT ;  /* 0x000000000000794d */ /* 0x000fea0003800000 */
.L_x_11:
        /* <DEDUP_REMOVED lines=10> */
.L_x_18:


//--------------------- .text._Z17executeFirstLayerPfS_S_ --------------------------
	.section	.text._Z17executeFirstLayerPfS_S_,"ax",@progbits
	.align	128
        .global         _Z17executeFirstLayerPfS_S_
        .type           _Z17executeFirstLayerPfS_S_,@function
        .size           _Z17executeFirstLayerPfS_S_,(.L_x_19 - _Z17executeFirstLayerPfS_S_)
        .other          _Z17executeFirstLayerPfS_S_,@"STO_CUDA_ENTRY STV_DEFAULT"
_Z17executeFirstLayerPfS_S_:
.text._Z17executeFirstLayerPfS_S_:
[----:B------:R-:W-:Y:S01]  /*0000*/  LDC R1, c[0x0][0x37c] ;  /* 0x0000df00ff017b82 */ /* 0x000fe20000000800 */
[----:B------:R-:W0:Y:S07]  /*0010*/  S2R R0, SR_TID.X ;  /* 0x0000000000007919 */ /* 0x000e2e0000002100 */
[----:B------:R-:W1:Y:S01]  /*0020*/  LDC.64 R12, c[0x0][0x388] ;  /* 0x0000e200ff0c7b82 */ /* 0x000e620000000a00 */
[----:B------:R-:W2:Y:S01]  /*0030*/  LDCU.128 UR8, c[0x3][URZ] ;  /* 0x00c00000ff0877ac */ /* 0x000ea20008000c00 */
[----:B------:R-:W0:Y:S01]  /*0040*/  S2R R3, SR_TID.Y ;  /* 0x0000000000037919 */ /* 0x000e220000002200 */
[----:B------:R-:W3:Y:S01]  /*0050*/  LDCU.64 UR4, c[0x0][0x358] ;  /* 0x00006b00ff0477ac */ /* 0x000ee20008000a00 */
[----:B------:R-:W4:Y:S04]  /*0060*/  S2R R2, SR_CTAID.Y ;  /* 0x0000000000027919 */ /* 0x000f280000002600 */
[----:B------:R-:W5:Y:S01]  /*0070*/  LDC.64 R14, c[0x0][0x380] ;  /* 0x0000e000ff0e7b82 */ /* 0x000f620000000a00 */
[----:B------:R-:W3:Y:S01]  /*0080*/  LDCU.128 UR12, c[0x3][0x10] ;  /* 0x00c00200ff0c77ac */ /* 0x000ee20008000c00 */
[----:B------:R-:W2:Y:S01]  /*0090*/  S2R R5, SR_CTAID.X ;  /* 0x0000000000057919 */ /* 0x000ea20000002500 */
[----:B------:R-:W3:Y:S01]  /*00a0*/  LDCU UR6, c[0x3][0x60] ;  /* 0x00c00c00ff0677ac */ /* 0x000ee20008000800 */
[----:B0-----:R-:W-:-:S05]  /*00b0*/  IMAD R7, R3, 0x1d, R0 ;  /* 0x0000001d03077824 */ /* 0x001fca00078e0200 */
[----:B------:R-:W-:-:S05]  /*00c0*/  SHF.L.U32 R7, R7, 0x1, RZ ;  /* 0x0000000107077819 */ /* 0x000fca00000006ff */
[----:B----4-:R-:W-:Y:S02]  /*00d0*/  IMAD R20, R2, 0x349, R7 ;  /* 0x0000034902147824 */ /* 0x010fe400078e0207 */
[----:B--2---:R-:W-:-:S03]  /*00e0*/  IMAD R7, R5, 0x1a, RZ ;  /* 0x0000001a05077824 */ /* 0x004fc600078e02ff */
[C---:B------:R-:W-:Y:S01]  /*00f0*/  IADD3 R9, PT, PT, R20.reuse, UR8, RZ ;  /* 0x0000000814097c10 */ /* 0x040fe2000fffe0ff */
[----:B-1----:R-:W-:Y:S01]  /*0100*/  IMAD.WIDE R12, R7, 0x4, R12 ;  /* 0x00000004070c7825 */ /* 0x002fe200078e020c */
[----:B------:R-:W-:-:S03]  /*0110*/  IADD3 R11, PT, PT, R20, UR9, RZ ;  /* 0x00000009140b7c10 */ /* 0x000fc6000fffe0ff */
[--C-:B-----5:R-:W-:Y:S01]  /*0120*/  IMAD.WIDE.U32 R6, R9, 0x4, R14.reuse ;  /* 0x0000000409067825 */ /* 0x120fe200078e000e */
[----:B---3--:R-:W2:Y:S01]  /*0130*/  LDG.E R21, desc[UR4][R12.64] ;  /* 0x000000040c157981 */ /* 0x008ea2000c1e1900 */
[C---:B------:R-:W-:Y:S02]  /*0140*/  IADD3 R19, PT, PT, R20.reuse, UR10, RZ ;  /* 0x0000000a14137c10 */ /* 0x040fe4000fffe0ff */
[--C-:B------:R-:W-:Y:S01]  /*0150*/  IMAD.WIDE.U32 R8, R11, 0x4, R14.reuse ;  /* 0x000000040b087825 */ /* 0x100fe200078e000e */
[----:B------:R0:W3:Y:S01]  /*0160*/  LDG.E R25, desc[UR4][R6.64] ;  /* 0x0000000406197981 */ /* 0x0000e2000c1e1900 */
[----:B------:R-:W-:Y:S01]  /*0170*/  IADD3 R23, PT, PT, R20, UR11, RZ ;  /* 0x0000000b14177c10 */ /* 0x000fe2000fffe0ff */
[----:B------:R-:W1:Y:S02]  /*0180*/  LDCU.128 UR8, c[0x3][0x20] ;  /* 0x00c00400ff0877ac */ /* 0x000e640008000c00 */
[----:B------:R-:W3:Y:S01]  /*0190*/  LDG.E R16, desc[UR4][R12.64+0x4] ;  /* 0x000004040c107981 */ /* 0x000ee2000c1e1900 */
[----:B------:R-:W-:-:S03]  /*01a0*/  IMAD.WIDE.U32 R18, R19, 0x4, R14 ;  /* 0x0000000413127825 */ /* 0x000fc600078e000e */
[----:B------:R4:W5:Y:S01]  /*01b0*/  LDG.E R29, desc[UR4][R8.64] ;  /* 0x00000004081d7981 */ /* 0x000962000c1e1900 */
[----:B------:R-:W-:-:S03]  /*01c0*/  IMAD.WIDE.U32 R22, R23, 0x4, R14 ;  /* 0x0000000417167825 */ /* 0x000fc600078e000e */
[----:B------:R-:W5:Y:S04]  /*01d0*/  LDG.E R26, desc[UR4][R12.64+0x8] ;  /* 0x000008040c1a7981 */ /* 0x000f68000c1e1900 */
[----:B------:R1:W5:Y:S04]  /*01e0*/  LDG.E R24, desc[UR4][R18.64] ;  /* 0x0000000412187981 */ /* 0x000368000c1e1900 */
[----:B------:R-:W5:Y:S01]  /*01f0*/  LDG.E R27, desc[UR4][R12.64+0xc] ;  /* 0x00000c040c1b7981 */ /* 0x000f62000c1e1900 */
[----:B------:R-:W-:-:S03]  /*0200*/  IADD3 R11, PT, PT, R20, UR12, RZ ;  /* 0x0000000c140b7c10 */ /* 0x000fc6000fffe0ff */
[----:B------:R-:W5:Y:S01]  /*0210*/  LDG.E R22, desc[UR4][R22.64] ;  /* 0x0000000416167981 */ /* 0x000f62000c1e1900 */
[C---:B0-----:R-:W-:Y:S01]  /*0220*/  IADD3 R7, PT, PT, R20.reuse, UR13, RZ ;  /* 0x0000000d14077c10 */ /* 0x041fe2000fffe0ff */
[--C-:B------:R-:W-:Y:S01]  /*0230*/  IMAD.WIDE.U32 R10, R11, 0x4, R14.reuse ;  /* 0x000000040b0a7825 */ /* 0x100fe200078e000e */
[C---:B------:R-:W-:Y:S01]  /*0240*/  IADD3 R28, PT, PT, R20.reuse, UR15, RZ ;  /* 0x0000000f141c7c10 */ /* 0x040fe2000fffe0ff */
[----:B------:R-:W5:Y:S04]  /*0250*/  LDG.E R17, desc[UR4][R12.64+0x18] ;  /* 0x000018040c117981 */ /* 0x000f68000c1e1900 */
[----:B------:R-:W5:Y:S01]  /*0260*/  LDG.E R23, desc[UR4][R12.64+0x10] ;  /* 0x000010040c177981 */ /* 0x000f62000c1e1900 */
[--C-:B----4-:R-:W-:Y:S01]  /*0270*/  IMAD.WIDE.U32 R8, R7, 0x4, R14.reuse ;  /* 0x0000000407087825 */ /* 0x110fe200078e000e */
[----:B-1----:R-:W-:Y:S01]  /*0280*/  IADD3 R19, PT, PT, R20, UR14, RZ ;  /* 0x0000000e14137c10 */ /* 0x002fe2000fffe0ff */
[----:B------:R-:W0:Y:S01]  /*0290*/  LDCU.128 UR12, c[0x3][0x30] ;  /* 0x00c00600ff0c77ac */ /* 0x000e220008000c00 */
[----:B------:R-:W4:Y:S04]  /*02a0*/  LDG.E R6, desc[UR4][R10.64] ;  /* 0x000000040a067981 */ /* 0x000f28000c1e1900 */
[----:B------:R-:W4:Y:S01]  /*02b0*/  LDG.E R7, desc[UR4][R12.64+0x14] ;  /* 0x000014040c077981 */ /* 0x000f22000c1e1900 */
[----:B------:R-:W-:-:S03]  /*02c0*/  IMAD.WIDE.U32 R18, R19, 0x4, R14 ;  /* 0x0000000413127825 */ /* 0x000fc600078e000e */
[----:B------:R-:W4:Y:S04]  /*02d0*/  LDG.E R8, desc[UR4][R8.64] ;  /* 0x0000000408087981 */ /* 0x000f28000c1e1900 */
[----:B------:R1:W4:Y:S04]  /*02e0*/  LDG.E R4, desc[UR4][R18.64] ;  /* 0x0000000412047981 */ /* 0x000328000c1e1900 */
[----:B------:R-:W4:Y:S04]  /*02f0*/  LDG.E R11, desc[UR4][R12.64+0x20] ;  /* 0x000020040c0b7981 */ /* 0x000f28000c1e1900 */
[----:B------:R-:W4:Y:S01]  /*0300*/  LDG.E R9, desc[UR4][R12.64+0x1c] ;  /* 0x00001c040c097981 */ /* 0x000f22000c1e1900 */
[----:B-1----:R-:W-:-:S05]  /*0310*/  IMAD.WIDE.U32 R18, R28, 0x4, R14 ;  /* 0x000000041c127825 */ /* 0x002fca00078e000e */
[----:B------:R1:W4:Y:S01]  /*0320*/  LDG.E R10, desc[UR4][R18.64] ;  /* 0x00000004120a7981 */ /* 0x000322000c1e1900 */
[----:B--2---:R-:W-:-:S04]  /*0330*/  FADD R21, RZ, R21 ;  /* 0x00000015ff157221 */ /* 0x004fc80000000000 */
[----:B---3--:R-:W-:Y:S01]  /*0340*/  FFMA R21, R16, R25, R21 ;  /* 0x0000001910157223 */ /* 0x008fe20000000015 */
[----:B------:R-:W-:-:S03]  /*0350*/  IADD3 R25, PT, PT, R20, UR9, RZ ;  /* 0x0000000914197c10 */ /* 0x000fc6000fffe0ff */
[----:B-----5:R-:W-:Y:S01]  /*0360*/  FFMA R26, R26, R29, R21 ;  /* 0x0000001d1a1a7223 */ /* 0x020fe20000000015 */
[----:B------:R-:W-:-:S03]  /*0370*/  IADD3 R21, PT, PT, R20, UR8, RZ ;  /* 0x0000000814157c10 */ /* 0x000fc6000fffe0ff */
[----:B------:R-:W-:Y:S02]  /*0380*/  FFMA R16, R27, R24, R26 ;  /* 0x000000181b107223 */ /* 0x000fe4000000001a */
[----:B-1----:R-:W-:Y:S01]  /*0390*/  IMAD.WIDE.U32 R18, R21, 0x4, R14 ;  /* 0x0000000415127825 */ /* 0x002fe200078e000e */
[C---:B------:R-:W-:Y:S01]  /*03a0*/  IADD3 R29, PT, PT, R20.reuse, UR10, RZ ;  /* 0x0000000a141d7c10 */ /* 0x040fe2000fffe0ff */
[----:B------:R-:W2:Y:S01]  /*03b0*/  LDG.E R26, desc[UR4][R12.64+0x28] ;  /* 0x000028040c1a7981 */ /* 0x000ea2000c1e1900 */
[----:B------:R-:W-:Y:S01]  /*03c0*/  IADD3 R21, PT, PT, R20, UR11, RZ ;  /* 0x0000000b14157c10 */ /* 0x000fe2000fffe0ff */
[----:B------:R-:W1:Y:S02]  /*03d0*/  LDCU.128 UR8, c[0x3][0x40] ;  /* 0x00c00800ff0877ac */ /* 0x000e640008000c00 */
[----:B------:R0:W3:Y:S04]  /*03e0*/  LDG.E R24, desc[UR4][R18.64] ;  /* 0x0000000412187981 */ /* 0x0000e8000c1e1900 */
[----:B------:R-:W5:Y:S01]  /*03f0*/  LDG.E R27, desc[UR4][R12.64+0x2c] ;  /* 0x00002c040c1b7981 */ /* 0x000f62000c1e1900 */
[----:B------:R-:W-:Y:S01]  /*0400*/  FFMA R16, R23, R22, R16 ;  /* 0x0000001617107223 */ /* 0x000fe20000000010 */
[----:B------:R-:W-:-:S05]  /*0410*/  IMAD.WIDE.U32 R22, R25, 0x4, R14 ;  /* 0x0000000419167825 */ /* 0x000fca00078e000e */
[----:B------:R-:W2:Y:S01]  /*0420*/  LDG.E R25, desc[UR4][R22.64] ;  /* 0x0000000416197981 */ /* 0x000ea2000c1e1900 */
[----:B------:R-:W-:-:S04]  /*0430*/  IMAD.WIDE.U32 R28, R29, 0x4, R14 ;  /* 0x000000041d1c7825 */ /* 0x000fc800078e000e */
[----:B----4-:R-:W-:Y:S01]  /*0440*/  FFMA R16, R7, R6, R16 ;  /* 0x0000000607107223 */ /* 0x010fe20000000010 */
[----:B0-----:R-:W-:Y:S01]  /*0450*/  IADD3 R19, PT, PT, R20, UR12, RZ ;  /* 0x0000000c14137c10 */ /* 0x001fe2000fffe0ff */
[----:B------:R-:W3:Y:S01]  /*0460*/  LDG.E R23, desc[UR4][R12.64+0x24] ;  /* 0x000024040c177981 */ /* 0x000ee2000c1e1900 */
[----:B------:R-:W-:-:S04]  /*0470*/  IMAD.WIDE.U32 R6, R21, 0x4, R14 ;  /* 0x0000000415067825 */ /* 0x000fc800078e000e */
[----:B------:R-:W-:Y:S01]  /*0480*/  FFMA R8, R17, R8, R16 ;  /* 0x0000000811087223 */ /* 0x000fe20000000010 */
[----:B------:R-:W-:Y:S01]  /*0490*/  IADD3 R21, PT, PT, R20, UR13, RZ ;  /* 0x0000000d14157c10 */ /* 0x000fe2000fffe0ff */
[----:B------:R0:W5:Y:S01]  /*04a0*/  LDG.E R28, desc[UR4][R28.64] ;  /* 0x000000041c1c7981 */ /* 0x000162000c1e1900 */
[----:B------:R-:W-:-:S03]  /*04b0*/  IMAD.WIDE.U32 R18, R19, 0x4, R14 ;  /* 0x0000000413127825 */ /* 0x000fc600078e000e */
[----:B------:R4:W5:Y:S01]  /*04c0*/  LDG.E R17, desc[UR4][R6.64] ;  /* 0x0000000406117981 */ /* 0x000962000c1e1900 */
[----:B------:R-:W-:Y:S01]  /*04d0*/  FFMA R4, R9, R4, R8 ;  /* 0x0000000409047223 */ /* 0x000fe20000000008 */
[----:B------:R-:W-:Y:S02]  /*04e0*/  IMAD.WIDE.U32 R8, R21, 0x4, R14 ;  /* 0x0000000415087825 */ /* 0x000fe400078e000e */
[----:B------:R-:W5:Y:S01]  /*04f0*/  LDG.E R16, desc[UR4][R12.64+0x30] ;  /* 0x000030040c107981 */ /* 0x000f62000c1e1900 */
[----:B0-----:R-:W-:-:S03]  /*0500*/  IADD3 R29, PT, PT, R20, UR14, RZ ;  /* 0x0000000e141d7c10 */ /* 0x001fc6000fffe0ff */
[----:B------:R0:W5:Y:S01]  /*0510*/  LDG.E R22, desc[UR4][R18.64] ;  /* 0x0000000412167981 */ /* 0x000162000c1e1900 */
[----:B------:R-:W-:Y:S01]  /*0520*/  FFMA R10, R11, R10, R4 ;  /* 0x0000000a0b0a7223 */ /* 0x000fe20000000004 */
[--C-:B----4-:R-:W-:Y:S02]  /*0530*/  IMAD.WIDE.U32 R6, R29, 0x4, R14.reuse ;  /* 0x000000041d067825 */ /* 0x110fe400078e000e */
[----:B------:R-:W4:Y:S01]  /*0540*/  LDG.E R21, desc[UR4][R12.64+0x34] ;  /* 0x000034040c157981 */ /* 0x000f22000c1e1900 */
[----:B------:R-:W-:Y:S01]  /*0550*/  IADD3 R29, PT, PT, R20, UR15, RZ ;  /* 0x0000000f141d7c10 */ /* 0x000fe2000fffe0ff */
[----:B------:R-:W4:Y:S02]  /*0560*/  LDCU.128 UR12, c[0x3][0x50] ;  /* 0x00c00a00ff0c77ac */ /* 0x000f240008000c00 */
[----:B------:R-:W4:Y:S04]  /*0570*/  LDG.E R8, desc[UR4][R8.64] ;  /* 0x0000000408087981 */ /* 0x000f28000c1e1900 */
[----:B------:R-:W4:Y:S01]  /*0580*/  LDG.E R11, desc[UR4][R12.64+0x38] ;  /* 0x000038040c0b7981 */ /* 0x000f22000c1e1900 */
[----:B0-----:R-:W-:-:S03]  /*0590*/  IMAD.WIDE.U32 R18, R29, 0x4, R14 ;  /* 0x000000041d127825 */ /* 0x001fc600078e000e */
[----:B------:R-:W4:Y:S04]  /*05a0*/  LDG.E R6, desc[UR4][R6.64] ;  /* 0x0000000406067981 */ /* 0x000f28000c1e1900 */
[----:B------:R-:W4:Y:S04]  /*05b0*/  LDG.E R4, desc[UR4][R18.64] ;  /* 0x0000000412047981 */ /* 0x000f28000c1e1900 */
[----:B------:R-:W4:Y:S04]  /*05c0*/  LDG.E R9, desc[UR4][R12.64+0x40] ;  /* 0x000040040c097981 */ /* 0x000f28000c1e1900 */
[----:B------:R-:W4:Y:S01]  /*05d0*/  LDG.E R7, desc[UR4][R12.64+0x3c] ;  /* 0x00003c040c077981 */ /* 0x000f22000c1e1900 */
[----:B-1----:R-:W-:-:S03]  /*05e0*/  IADD3 R29, PT, PT, R20, UR10, RZ ;  /* 0x0000000a141d7c10 */ /* 0x002fc6000fffe0ff */
[----:B------:R-:W4:Y:S01]  /*05f0*/  LDG.E R19, desc[UR4][R12.64+0x48] ;  /* 0x000048040c137981 */ /* 0x000f22000c1e1900 */
[----:B---3--:R-:W-:-:S04]  /*0600*/  FFMA R23, R23, R24, R10 ;  /* 0x0000001817177223 */ /* 0x008fc8000000000a */
[----:B--2---:R-:W-:Y:S01]  /*0610*/  FFMA R26, R26, R25, R23 ;  /* 0x000000191a1a7223 */ /* 0x004fe20000000017 */
[----:B------:R-:W-:-:S03]  /*0620*/  IADD3 R25, PT, PT, R20, UR8, RZ ;  /* 0x0000000814197c10 */ /* 0x000fc6000fffe0ff */
[----:B-----5:R-:W-:Y:S01]  /*0630*/  FFMA R27, R27, R28, R26 ;  /* 0x0000001c1b1b7223 */ /* 0x020fe2000000001a */
[----:B------:R-:W-:Y:S01]  /*0640*/  IADD3 R23, PT, PT, R20, UR9, RZ ;  /* 0x0000000914177c10 */ /* 0x000fe2000fffe0ff */
[----:B------:R-:W-:-:S04]  /*0650*/  IMAD.WIDE.U32 R24, R25, 0x4, R14 ;  /* 0x0000000419187825 */ /* 0x000fc800078e000e */
[----:B------:R-:W-:Y:S01]  /*0660*/  FFMA R16, R16, R17, R27 ;  /* 0x0000001110107223 */ /* 0x000fe2000000001b */
[----:B------:R-:W-:Y:S01]  /*0670*/  IMAD.WIDE.U32 R26, R23, 0x4, R14 ;  /* 0x00000004171a7825 */ /* 0x000fe200078e000e */
[----:B------:R0:W2:Y:S03]  /*0680*/  LDG.E R24, desc[UR4][R24.64] ;  /* 0x0000000418187981 */ /* 0x0000a6000c1e1900 */
[----:B----4-:R-:W-:Y:S01]  /*0690*/  FFMA R10, R21, R22, R16 ;  /* 0x00000016150a7223 */ /* 0x010fe20000000010 */
[----:B------:R-:W2:Y:S01]  /*06a0*/  LDG.E R23, desc[UR4][R12.64+0x44] ;  /* 0x000044040c177981 */ /* 0x000ea2000c1e1900 */
[C---:B------:R-:W-:Y:S01]  /*06b0*/  IADD3 R17, PT, PT, R20.reuse, UR11, RZ ;  /* 0x0000000b14117c10 */ /* 0x040fe2000fffe0ff */
[----:B------:R-:W-:Y:S02]  /*06c0*/  IMAD.WIDE.U32 R28, R29, 0x4, R14 ;  /* 0x000000041d1c7825 */ /* 0x000fe400078e000e */
[----:B------:R-:W3:Y:S02]  /*06d0*/  LDG.E R22, desc[UR4][R26.64] ;  /* 0x000000041a167981 */ /* 0x000ee4000c1e1900 */
[----:B------:R-:W-:Y:S01]  /*06e0*/  FFMA R8, R11, R8, R10 ;  /* 0x000000080b087223 */ /* 0x000fe2000000000a */
[----:B------:R-:W-:Y:S01]  /*06f0*/  IMAD.WIDE.U32 R16, R17, 0x4, R14 ;  /* 0x0000000411107825 */ /* 0x000fe200078e000e */
[----:B------:R1:W4:Y:S01]  /*0700*/  LDG.E R18, desc[UR4][R28.64] ;  /* 0x000000041c127981 */ /* 0x000322000c1e1900 */
[----:B------:R-:W-:-:S03]  /*0710*/  IADD3 R21, PT, PT, R20, UR13, RZ ;  /* 0x0000000d14157c10 */ /* 0x000fc6000fffe0ff */
[----:B------:R-:W4:Y:S01]  /*0720*/  LDG.E R11, desc[UR4][R12.64+0x4c] ;  /* 0x00004c040c0b7981 */ /* 0x000f22000c1e1900 */
[----:B0-----:R-:W-:-:S03]  /*0730*/  IADD3 R25, PT, PT, R20, UR14, RZ ;  /* 0x0000000e14197c10 */ /* 0x001fc6000fffe0ff */
[----:B------:R0:W5:Y:S04]  /*0740*/  LDG.E R10, desc[UR4][R16.64] ;  /* 0x00000004100a7981 */ /* 0x000168000c1e1900 */
[----:B------:R-:W5:Y:S01]  /*0750*/  LDG.E R27, desc[UR4][R12.64+0x5c] ;  /* 0x00005c040c1b7981 */ /* 0x000f62000c1e1900 */
[----:B------:R-:W-:Y:S01]  /*0760*/  FFMA R8, R7, R6, R8 ;  /* 0x0000000607087223 */ /* 0x000fe20000000008 */
[C---:B------:R-:W-:Y:S02]  /*0770*/  IADD3 R7, PT, PT, R20.reuse, UR12, RZ ;  /* 0x0000000c14077c10 */ /* 0x040fe4000fffe0ff */
[----:B------:R-:W5:Y:S01]  /*0780*/  LDG.E R26, desc[UR4][R12.64+0x60] ;  /* 0x000060040c1a7981 */ /* 0x000f62000c1e1900 */
[----:B------:R-:W-:Y:S02]  /*0790*/  FFMA R4, R9, R4, R8 ;  /* 0x0000000409047223 */ /* 0x000fe40000000008 */
[--C-:B------:R-:W-:Y:S01]  /*07a0*/  IMAD.WIDE.U32 R6, R7, 0x4, R14.reuse ;  /* 0x0000000407067825 */ /* 0x100fe200078e000e */
[----:B------:R-:W5:Y:S03]  /*07b0*/  LDG.E R9, desc[UR4][R12.64+0x50] ;  /* 0x000050040c097981 */ /* 0x000f66000c1e1900 */
[----:B-1----:R-:W-:Y:S01]  /*07c0*/  IMAD.WIDE.U32 R28, R21, 0x4, R14 ;  /* 0x00000004151c7825 */ /* 0x002fe200078e000e */
[----:B------:R-:W5:Y:S01]  /*07d0*/  LDG.E R8, desc[UR4][R6.64] ;  /* 0x0000000406087981 */ /* 0x000f62000c1e1900 */
[----:B------:R-:W-:-:S02]  /*07e0*/  IADD3 R21, PT, PT, R20, UR15, RZ ;  /* 0x0000000f14157c10 */ /* 0x000fc4000fffe0ff */
[--C-:B0-----:R-:W-:Y:S02]  /*07f0*/  IMAD.WIDE.U32 R16, R25, 0x4, R14.reuse ;  /* 0x0000000419107825 */ /* 0x101fe400078e000e */
[----:B------:R-:W5:Y:S04]  /*0800*/  LDG.E R25, desc[UR4][R12.64+0x58] ;  /* 0x000058040c197981 */ /* 0x000f68000c1e1900 */
[----:B------:R-:W5:Y:S04]  /*0810*/  LDG.E R16, desc[UR4][R16.64] ;  /* 0x0000000410107981 */ /* 0x000f68000c1e1900 */
[----:B------:R-:W5:Y:S04]  /*0820*/  LDG.E R7, desc[UR4][R12.64+0x54] ;  /* 0x000054040c077981 */ /* 0x000f68000c1e1900 */
[----:B------:R0:W5:Y:S04]  /*0830*/  LDG.E R6, desc[UR4][R28.64] ;  /* 0x000000041c067981 */ /* 0x000168000c1e1900 */
[----:B------:R-:W5:Y:S01]  /*0840*/  LDG.E R17, desc[UR4][R12.64+0x64] ;  /* 0x000064040c117981 */ /* 0x000f62000c1e1900 */
[----:B0-----:R-:W-:Y:S01]  /*0850*/  IADD3 R29, PT, PT, R20, UR6, RZ ;  /* 0x00000006141d7c10 */ /* 0x001fe2000fffe0ff */
[----:B------:R-:W-:-:S04]  /*0860*/  IMAD.WIDE.U32 R20, R21, 0x4, R14 ;  /* 0x0000000415147825 */ /* 0x000fc800078e000e */
[----:B------:R-:W-:Y:S02]  /*0870*/  IMAD.WIDE.U32 R14, R29, 0x4, R14 ;  /* 0x000000041d0e7825 */ /* 0x000fe400078e000e */
[----:B------:R-:W5:Y:S04]  /*0880*/  LDG.E R21, desc[UR4][R20.64] ;  /* 0x0000000414157981 */ /* 0x000f68000c1e1900 */
[----:B------:R-:W5:Y:S01]  /*0890*/  LDG.E R14, desc[UR4][R14.64] ;  /* 0x000000040e0e7981 */ /* 0x000f62000c1e1900 */
[----:B------:R-:W-:Y:S01]  /*08a0*/  UMOV UR6, 0x571f7693 ;  /* 0x571f769300067882 */ /* 0x000fe20000000000 */
[----:B------:R-:W-:Y:S01]  /*08b0*/  UMOV UR7, 0x3fe55555 ;  /* 0x3fe5555500077882 */ /* 0x000fe20000000000 */
[----:B------:R-:W-:Y:S01]  /*08c0*/  BSSY.RECONVERGENT B0, `(.L_x_12) ;  /* 0x000002b000007945 */ /* 0x000fe20003800200 */
[----:B--2---:R-:W-:-:S04]  /*08d0*/  FFMA R4, R23, R24, R4 ;  /* 0x0000001817047223 */ /* 0x004fc80000000004 */
[----:B---3--:R-:W-:-:S04]  /*08e0*/  FFMA R4, R19, R22, R4 ;  /* 0x0000001613047223 */ /* 0x008fc80000000004 */
[----:B----4-:R-:W-:-:S04]  /*08f0*/  FFMA R4, R11, R18, R4 ;  /* 0x000000120b047223 */ /* 0x010fc80000000004 */
[----:B-----5:R-:W-:-:S04]  /*0900*/  FFMA R4, R9, R10, R4 ;  /* 0x0000000a09047223 */ /* 0x020fc80000000004 */
        /* <DEDUP_REMOVED lines=29> */
.L_x_13:
        /* <DEDUP_REMOVED lines=9> */
.L_x_14:
[----:B------:R-:W-:Y:S05]  /*0b70*/  BSYNC.RECONVERGENT B0 ;  /* 0x0000000000007941 */ /* 0x000fea0003800200 */
.L_x_12:
        /* <DEDUP_REMOVED lines=12> */
.L_x_15:
        /* <DEDUP_REMOVED lines=12> */
.L_x_19:


//--------------------- .nv.shared.reserved.0     --------------------------
	.section	.nv.shared.reserved.0,"aw",@nobits
	.weak		__nv_reservedSMEM_offset_0_alias
	.size		__nv_reservedSMEM_offset_0_alias, 0, 64
	.other		__nv_reservedSMEM_offset_0_alias,@"STO_CUDA_RESERVED_SHARED STV_DEFAULT"
__nv_reservedSMEM_offset_0_alias:
	.zero		0
	.zero		64


//--------------------- .nv.constant0._Z18executeFourthLayerPfS_S_ --------------------------
	.section	.nv.constant0._Z18executeFourthLayerPfS_S_,"a",@progbits
	.sectionflags	@""
	.align	4
.nv.constant0._Z18executeFourthLayerPfS_S_:
	.zero		920


//--------------------- .nv.constant0._Z17executeThirdLayerPfS_S_ --------------------------
	.section	.nv.constant0._Z17executeThirdLayerPfS_S_,"a",@progbits
	.sectionflags	@""
	.align	4
.nv.constant0._Z17executeThirdLayerPfS_S_:
	.zero		920


//--------------------- .nv.constant0._Z18executeSecondLayerPfS_S_ --------------------------
	.section	.nv.constant0._Z18executeSecondLayerPfS_S_,"a",@progbits
	.sectionflags	@""
	.align	4
.nv.constant0._Z18executeSecondLayerPfS_S_:
	.zero		920


//--------------------- .nv.constant0._Z17executeFirstLayerPfS_S_ --------------------------
	.section	.nv.constant0._Z17executeFirstLayerPfS_S_,"a",@progbits
	.sectionflags	@""
	.align	4
.nv.constant0._Z17executeFirstLayerPfS_S_:
	.zero		920


//--------------------- SYMBOLS --------------------------

	.type		.nv.reservedSmem.offset0,@object
	.size		.nv.reservedSmem.offset0,0x4
